//
// Generated by NVIDIA NVVM Compiler
//
// Compiler Build ID: CL-36424714
// Cuda compilation tools, release 13.0, V13.0.88
// Based on NVVM 20.0.0
//

.version 9.0
.target sm_100
.address_size 64

	// .globl	_ZN3lux4cuda7kernels15g1_batch_doubleEPNS1_12G1ProjectiveEj
.const .align 4 .b8 _ZN3lux4cuda7kernels5BLS_PE[48] = {171, 170, 255, 255, 254, 255, 255, 185, 255, 255, 83, 177, 254, 255, 171, 30, 36, 246, 176, 246, 160, 210, 48, 103, 191, 18, 133, 243, 132, 75, 119, 100, 215, 172, 75, 67, 182, 167, 27, 75, 154, 230, 127, 57, 234, 17, 1, 26};
.const .align 4 .b8 _ZN3lux4cuda7kernels6BLS_R2E[48];
.const .align 4 .u32 _ZN3lux4cuda7kernels11BLS_N_PRIMEE;

.visible .entry _ZN3lux4cuda7kernels15g1_batch_doubleEPNS1_12G1ProjectiveEj(
	.param .u64 .ptr .align 1 _ZN3lux4cuda7kernels15g1_batch_doubleEPNS1_12G1ProjectiveEj_param_0,
	.param .u32 _ZN3lux4cuda7kernels15g1_batch_doubleEPNS1_12G1ProjectiveEj_param_1
)
{
	.local .align 4 .b8 	__local_depot0[48];
	.reg .b64 	%SP;
	.reg .b64 	%SPL;
	.reg .pred 	%p<514>;
	.reg .b32 	%r<1305>;
	.reg .b64 	%rd<3591>;

	mov.u64 	%SPL, __local_depot0;
	ld.param.u32 	%r455, [_ZN3lux4cuda7kernels15g1_batch_doubleEPNS1_12G1ProjectiveEj_param_1];
	mov.u32 	%r456, %ctaid.x;
	mov.u32 	%r457, %ntid.x;
	mov.u32 	%r458, %tid.x;
	mad.lo.s32 	%r1, %r456, %r457, %r458;
	setp.ge.u32 	%p19, %r1, %r455;
	@%p19 bra 	$L__BB0_280;
	ld.param.u64 	%rd3318, [_ZN3lux4cuda7kernels15g1_batch_doubleEPNS1_12G1ProjectiveEj_param_0];
	cvta.to.global.u64 	%rd991, %rd3318;
	mul.wide.u32 	%rd992, %r1, 144;
	add.s64 	%rd993, %rd991, %rd992;
	ld.global.u32 	%r1269, [%rd993];
	ld.global.u32 	%r1270, [%rd993+4];
	ld.global.u32 	%r1271, [%rd993+8];
	ld.global.u32 	%r1272, [%rd993+12];
	ld.global.u32 	%r1273, [%rd993+16];
	ld.global.u32 	%r1274, [%rd993+20];
	ld.global.u32 	%r1275, [%rd993+24];
	ld.global.u32 	%r1276, [%rd993+28];
	ld.global.u32 	%r1277, [%rd993+32];
	ld.global.u32 	%r1278, [%rd993+36];
	ld.global.u32 	%r1279, [%rd993+40];
	ld.global.u32 	%r1280, [%rd993+44];
	ld.global.u32 	%r1281, [%rd993+48];
	ld.global.u32 	%r1282, [%rd993+52];
	ld.global.u32 	%r1283, [%rd993+56];
	ld.global.u32 	%r1284, [%rd993+60];
	ld.global.u32 	%r1285, [%rd993+64];
	ld.global.u32 	%r1286, [%rd993+68];
	ld.global.u32 	%r1287, [%rd993+72];
	ld.global.u32 	%r1288, [%rd993+76];
	ld.global.u32 	%r1289, [%rd993+80];
	ld.global.u32 	%r1290, [%rd993+84];
	ld.global.u32 	%r1291, [%rd993+88];
	ld.global.u32 	%r1292, [%rd993+92];
	ld.global.u32 	%r1293, [%rd993+96];
	ld.global.u32 	%r1294, [%rd993+100];
	ld.global.u32 	%r1295, [%rd993+104];
	ld.global.u32 	%r1296, [%rd993+108];
	ld.global.u32 	%r1297, [%rd993+112];
	ld.global.u32 	%r1298, [%rd993+116];
	ld.global.u32 	%r1299, [%rd993+120];
	ld.global.u32 	%r1300, [%rd993+124];
	ld.global.u32 	%r1301, [%rd993+128];
	ld.global.u32 	%r1302, [%rd993+132];
	ld.global.u32 	%r1303, [%rd993+136];
	ld.global.u32 	%r1304, [%rd993+140];
	or.b32  	%r470, %r1293, %r1294;
	or.b32  	%r471, %r470, %r1295;
	or.b32  	%r472, %r471, %r1296;
	or.b32  	%r473, %r472, %r1297;
	or.b32  	%r474, %r473, %r1298;
	or.b32  	%r475, %r474, %r1299;
	or.b32  	%r476, %r475, %r1300;
	or.b32  	%r477, %r476, %r1301;
	or.b32  	%r478, %r477, %r1302;
	or.b32  	%r479, %r478, %r1303;
	or.b32  	%r480, %r479, %r1304;
	setp.eq.s32 	%p20, %r480, 0;
	@%p20 bra 	$L__BB0_279;
	add.u64 	%rd1, %SPL, 0;
	st.local.u32 	[%rd1], %r1269;
	st.local.u32 	[%rd1+4], %r1270;
	st.local.u32 	[%rd1+8], %r1271;
	st.local.u32 	[%rd1+12], %r1272;
	st.local.u32 	[%rd1+16], %r1273;
	st.local.u32 	[%rd1+20], %r1274;
	st.local.u32 	[%rd1+24], %r1275;
	st.local.u32 	[%rd1+28], %r1276;
	st.local.u32 	[%rd1+32], %r1277;
	st.local.u32 	[%rd1+36], %r1278;
	st.local.u32 	[%rd1+40], %r1279;
	st.local.u32 	[%rd1+44], %r1280;
	ld.const.u32 	%rd2, [_ZN3lux4cuda7kernels5BLS_PE];
	ld.const.u32 	%rd3, [_ZN3lux4cuda7kernels5BLS_PE+4];
	ld.const.u32 	%rd4, [_ZN3lux4cuda7kernels5BLS_PE+8];
	ld.const.u32 	%rd5, [_ZN3lux4cuda7kernels5BLS_PE+12];
	ld.const.u32 	%rd6, [_ZN3lux4cuda7kernels5BLS_PE+16];
	ld.const.u32 	%rd7, [_ZN3lux4cuda7kernels5BLS_PE+20];
	ld.const.u32 	%rd8, [_ZN3lux4cuda7kernels5BLS_PE+24];
	ld.const.u32 	%rd9, [_ZN3lux4cuda7kernels5BLS_PE+28];
	ld.const.u32 	%rd10, [_ZN3lux4cuda7kernels5BLS_PE+32];
	ld.const.u32 	%rd11, [_ZN3lux4cuda7kernels5BLS_PE+36];
	ld.const.u32 	%rd12, [_ZN3lux4cuda7kernels5BLS_PE+40];
	ld.const.u32 	%rd13, [_ZN3lux4cuda7kernels5BLS_PE+44];
	mov.b32 	%r1171, 0;
	mov.b64 	%rd3321, 0;
	ld.const.u32 	%r484, [_ZN3lux4cuda7kernels11BLS_N_PRIMEE];
	mov.u64 	%rd3320, %rd1;
	mov.u64 	%rd3322, %rd3321;
	mov.u64 	%rd3323, %rd3321;
	mov.u64 	%rd3324, %rd3321;
	mov.u64 	%rd3325, %rd3321;
	mov.u64 	%rd3326, %rd3321;
	mov.u64 	%rd3327, %rd3321;
	mov.u64 	%rd3328, %rd3321;
	mov.u64 	%rd3329, %rd3321;
	mov.u64 	%rd3330, %rd3321;
	mov.u64 	%rd3331, %rd3321;
	mov.u64 	%rd3332, %rd3321;
$L__BB0_3:
	ld.local.u32 	%r482, [%rd3320];
	mul.wide.u32 	%rd996, %r482, %r1269;
	add.s64 	%rd997, %rd3332, %rd996;
	and.b64  	%rd998, %rd997, 4294967295;
	shr.u64 	%rd999, %rd997, 32;
	mul.wide.u32 	%rd1000, %r482, %r1270;
	add.s64 	%rd1001, %rd3331, %rd999;
	add.s64 	%rd1002, %rd1001, %rd1000;
	and.b64  	%rd1003, %rd1002, 4294967295;
	shr.u64 	%rd1004, %rd1002, 32;
	mul.wide.u32 	%rd1005, %r482, %r1271;
	add.s64 	%rd1006, %rd3330, %rd1004;
	add.s64 	%rd1007, %rd1006, %rd1005;
	and.b64  	%rd1008, %rd1007, 4294967295;
	shr.u64 	%rd1009, %rd1007, 32;
	mul.wide.u32 	%rd1010, %r482, %r1272;
	add.s64 	%rd1011, %rd3329, %rd1009;
	add.s64 	%rd1012, %rd1011, %rd1010;
	and.b64  	%rd1013, %rd1012, 4294967295;
	shr.u64 	%rd1014, %rd1012, 32;
	mul.wide.u32 	%rd1015, %r482, %r1273;
	add.s64 	%rd1016, %rd3328, %rd1014;
	add.s64 	%rd1017, %rd1016, %rd1015;
	and.b64  	%rd1018, %rd1017, 4294967295;
	shr.u64 	%rd1019, %rd1017, 32;
	mul.wide.u32 	%rd1020, %r482, %r1274;
	add.s64 	%rd1021, %rd3327, %rd1019;
	add.s64 	%rd1022, %rd1021, %rd1020;
	and.b64  	%rd1023, %rd1022, 4294967295;
	shr.u64 	%rd1024, %rd1022, 32;
	mul.wide.u32 	%rd1025, %r482, %r1275;
	add.s64 	%rd1026, %rd3326, %rd1024;
	add.s64 	%rd1027, %rd1026, %rd1025;
	and.b64  	%rd1028, %rd1027, 4294967295;
	shr.u64 	%rd1029, %rd1027, 32;
	mul.wide.u32 	%rd1030, %r482, %r1276;
	add.s64 	%rd1031, %rd3325, %rd1029;
	add.s64 	%rd1032, %rd1031, %rd1030;
	and.b64  	%rd1033, %rd1032, 4294967295;
	shr.u64 	%rd1034, %rd1032, 32;
	mul.wide.u32 	%rd1035, %r482, %r1277;
	add.s64 	%rd1036, %rd3324, %rd1034;
	add.s64 	%rd1037, %rd1036, %rd1035;
	and.b64  	%rd1038, %rd1037, 4294967295;
	shr.u64 	%rd1039, %rd1037, 32;
	mul.wide.u32 	%rd1040, %r482, %r1278;
	add.s64 	%rd1041, %rd3323, %rd1039;
	add.s64 	%rd1042, %rd1041, %rd1040;
	and.b64  	%rd1043, %rd1042, 4294967295;
	shr.u64 	%rd1044, %rd1042, 32;
	mul.wide.u32 	%rd1045, %r482, %r1279;
	add.s64 	%rd1046, %rd3322, %rd1044;
	add.s64 	%rd1047, %rd1046, %rd1045;
	and.b64  	%rd1048, %rd1047, 4294967295;
	shr.u64 	%rd1049, %rd1047, 32;
	mul.wide.u32 	%rd1050, %r482, %r1280;
	add.s64 	%rd1051, %rd3321, %rd1049;
	add.s64 	%rd1052, %rd1051, %rd1050;
	and.b64  	%rd1053, %rd1052, 4294967295;
	shr.u64 	%rd1054, %rd1052, 32;
	cvt.u32.u64 	%r483, %rd997;
	mul.lo.s32 	%r485, %r484, %r483;
	cvt.u64.u32 	%rd1055, %r485;
	mad.lo.s64 	%rd1056, %rd2, %rd1055, %rd998;
	shr.u64 	%rd1057, %rd1056, 32;
	add.s64 	%rd1058, %rd1003, %rd1057;
	mad.lo.s64 	%rd27, %rd3, %rd1055, %rd1058;
	and.b64  	%rd3332, %rd27, 4294967295;
	shr.u64 	%rd1059, %rd27, 32;
	add.s64 	%rd1060, %rd1008, %rd1059;
	mad.lo.s64 	%rd3342, %rd4, %rd1055, %rd1060;
	and.b64  	%rd3331, %rd3342, 4294967295;
	shr.u64 	%rd1061, %rd3342, 32;
	add.s64 	%rd1062, %rd1013, %rd1061;
	mad.lo.s64 	%rd3341, %rd5, %rd1055, %rd1062;
	and.b64  	%rd3330, %rd3341, 4294967295;
	shr.u64 	%rd1063, %rd3341, 32;
	add.s64 	%rd1064, %rd1018, %rd1063;
	mad.lo.s64 	%rd3340, %rd6, %rd1055, %rd1064;
	and.b64  	%rd3329, %rd3340, 4294967295;
	shr.u64 	%rd1065, %rd3340, 32;
	add.s64 	%rd1066, %rd1023, %rd1065;
	mad.lo.s64 	%rd3339, %rd7, %rd1055, %rd1066;
	and.b64  	%rd3328, %rd3339, 4294967295;
	shr.u64 	%rd1067, %rd3339, 32;
	add.s64 	%rd1068, %rd1028, %rd1067;
	mad.lo.s64 	%rd3338, %rd8, %rd1055, %rd1068;
	and.b64  	%rd3327, %rd3338, 4294967295;
	shr.u64 	%rd1069, %rd3338, 32;
	add.s64 	%rd1070, %rd1033, %rd1069;
	mad.lo.s64 	%rd3337, %rd9, %rd1055, %rd1070;
	and.b64  	%rd3326, %rd3337, 4294967295;
	shr.u64 	%rd1071, %rd3337, 32;
	add.s64 	%rd1072, %rd1038, %rd1071;
	mad.lo.s64 	%rd3336, %rd10, %rd1055, %rd1072;
	and.b64  	%rd3325, %rd3336, 4294967295;
	shr.u64 	%rd1073, %rd3336, 32;
	add.s64 	%rd1074, %rd1043, %rd1073;
	mad.lo.s64 	%rd3335, %rd11, %rd1055, %rd1074;
	and.b64  	%rd3324, %rd3335, 4294967295;
	shr.u64 	%rd1075, %rd3335, 32;
	add.s64 	%rd1076, %rd1048, %rd1075;
	mad.lo.s64 	%rd3334, %rd12, %rd1055, %rd1076;
	and.b64  	%rd3323, %rd3334, 4294967295;
	shr.u64 	%rd1077, %rd3334, 32;
	add.s64 	%rd1078, %rd1053, %rd1077;
	mad.lo.s64 	%rd3333, %rd13, %rd1055, %rd1078;
	and.b64  	%rd3322, %rd3333, 4294967295;
	shr.u64 	%rd1079, %rd3333, 32;
	add.s64 	%rd3321, %rd1054, %rd1079;
	add.s32 	%r1171, %r1171, 1;
	add.s64 	%rd3320, %rd3320, 4;
	setp.ne.s32 	%p21, %r1171, 12;
	@%p21 bra 	$L__BB0_3;
	cvt.u32.u64 	%r1174, %rd27;
	st.local.u32 	[%rd1], %r1174;
	st.local.u32 	[%rd1+4], %rd3342;
	st.local.u32 	[%rd1+8], %rd3341;
	st.local.u32 	[%rd1+12], %rd3340;
	st.local.u32 	[%rd1+16], %rd3339;
	st.local.u32 	[%rd1+20], %rd3338;
	st.local.u32 	[%rd1+24], %rd3337;
	st.local.u32 	[%rd1+28], %rd3336;
	st.local.u32 	[%rd1+32], %rd3335;
	st.local.u32 	[%rd1+36], %rd3334;
	st.local.u32 	[%rd1+40], %rd3333;
	cvt.u32.u64 	%r1173, %rd3321;
	st.local.u32 	[%rd1+44], %r1173;
	mov.b32 	%r1172, 11;
$L__BB0_5:
	mul.wide.u32 	%rd1080, %r1172, 4;
	add.s64 	%rd1081, %rd1, %rd1080;
	ld.local.u32 	%r79, [%rd1081];
	mov.u64 	%rd1082, _ZN3lux4cuda7kernels5BLS_PE;
	add.s64 	%rd1083, %rd1082, %rd1080;
	ld.const.u32 	%r80, [%rd1083];
	setp.lt.u32 	%p22, %r79, %r80;
	@%p22 bra 	$L__BB0_9;
	setp.le.u32 	%p23, %r79, %r80;
	add.s32 	%r81, %r1172, -1;
	setp.ne.s32 	%p24, %r1172, 0;
	and.pred  	%p25, %p23, %p24;
	mov.u32 	%r1172, %r81;
	@%p25 bra 	$L__BB0_5;
	sub.s64 	%rd1084, %rd3332, %rd2;
	cvt.u32.u64 	%r1174, %rd1084;
	shr.u64 	%rd1085, %rd1084, 63;
	add.s64 	%rd1086, %rd1085, %rd3;
	sub.s64 	%rd3342, %rd3331, %rd1086;
	shr.u64 	%rd1087, %rd3342, 63;
	add.s64 	%rd1088, %rd1087, %rd4;
	sub.s64 	%rd3341, %rd3330, %rd1088;
	shr.u64 	%rd1089, %rd3341, 63;
	add.s64 	%rd1090, %rd1089, %rd5;
	sub.s64 	%rd3340, %rd3329, %rd1090;
	shr.u64 	%rd1091, %rd3340, 63;
	add.s64 	%rd1092, %rd1091, %rd6;
	sub.s64 	%rd3339, %rd3328, %rd1092;
	shr.u64 	%rd1093, %rd3339, 63;
	add.s64 	%rd1094, %rd1093, %rd7;
	sub.s64 	%rd3338, %rd3327, %rd1094;
	shr.u64 	%rd1095, %rd3338, 63;
	add.s64 	%rd1096, %rd1095, %rd8;
	sub.s64 	%rd3337, %rd3326, %rd1096;
	shr.u64 	%rd1097, %rd3337, 63;
	add.s64 	%rd1098, %rd1097, %rd9;
	sub.s64 	%rd3336, %rd3325, %rd1098;
	shr.u64 	%rd1099, %rd3336, 63;
	add.s64 	%rd1100, %rd1099, %rd10;
	sub.s64 	%rd3335, %rd3324, %rd1100;
	shr.u64 	%rd1101, %rd3335, 63;
	add.s64 	%rd1102, %rd1101, %rd11;
	sub.s64 	%rd3334, %rd3323, %rd1102;
	shr.u64 	%rd1103, %rd3334, 63;
	add.s64 	%rd1104, %rd1103, %rd12;
	sub.s64 	%rd3333, %rd3322, %rd1104;
	shr.u64 	%rd1105, %rd3333, 63;
	and.b64  	%rd1106, %rd3321, 4294967295;
	add.s64 	%rd1107, %rd1105, %rd13;
	sub.s64 	%rd1108, %rd1106, %rd1107;
	cvt.u32.u64 	%r1173, %rd1108;
	setp.gt.s64 	%p26, %rd1108, -1;
	@%p26 bra 	$L__BB0_9;
	cvt.u32.u64 	%r487, %rd13;
	cvt.u32.u64 	%r488, %rd2;
	add.s32 	%r1174, %r488, %r1174;
	setp.lt.u32 	%p27, %r1174, %r488;
	selp.u64 	%rd1109, 1, 0, %p27;
	and.b64  	%rd1110, %rd3342, 4294967295;
	add.s64 	%rd1111, %rd1110, %rd1109;
	add.s64 	%rd3342, %rd1111, %rd3;
	shr.u64 	%rd1112, %rd3342, 32;
	and.b64  	%rd1113, %rd3341, 4294967295;
	add.s64 	%rd1114, %rd1112, %rd1113;
	add.s64 	%rd3341, %rd1114, %rd4;
	shr.u64 	%rd1115, %rd3341, 32;
	and.b64  	%rd1116, %rd3340, 4294967295;
	add.s64 	%rd1117, %rd1115, %rd1116;
	add.s64 	%rd3340, %rd1117, %rd5;
	shr.u64 	%rd1118, %rd3340, 32;
	and.b64  	%rd1119, %rd3339, 4294967295;
	add.s64 	%rd1120, %rd1118, %rd1119;
	add.s64 	%rd3339, %rd1120, %rd6;
	shr.u64 	%rd1121, %rd3339, 32;
	and.b64  	%rd1122, %rd3338, 4294967295;
	add.s64 	%rd1123, %rd1121, %rd1122;
	add.s64 	%rd3338, %rd1123, %rd7;
	shr.u64 	%rd1124, %rd3338, 32;
	and.b64  	%rd1125, %rd3337, 4294967295;
	add.s64 	%rd1126, %rd1124, %rd1125;
	add.s64 	%rd3337, %rd1126, %rd8;
	shr.u64 	%rd1127, %rd3337, 32;
	and.b64  	%rd1128, %rd3336, 4294967295;
	add.s64 	%rd1129, %rd1127, %rd1128;
	add.s64 	%rd3336, %rd1129, %rd9;
	shr.u64 	%rd1130, %rd3336, 32;
	and.b64  	%rd1131, %rd3335, 4294967295;
	add.s64 	%rd1132, %rd1130, %rd1131;
	add.s64 	%rd3335, %rd1132, %rd10;
	shr.u64 	%rd1133, %rd3335, 32;
	and.b64  	%rd1134, %rd3334, 4294967295;
	add.s64 	%rd1135, %rd1133, %rd1134;
	add.s64 	%rd3334, %rd1135, %rd11;
	shr.u64 	%rd1136, %rd3334, 32;
	and.b64  	%rd1137, %rd3333, 4294967295;
	add.s64 	%rd1138, %rd1136, %rd1137;
	add.s64 	%rd3333, %rd1138, %rd12;
	{ .reg .b32 tmp; mov.b64 {tmp, %r489}, %rd3333; }
	add.s32 	%r490, %r1173, %r489;
	add.s32 	%r1173, %r490, %r487;
$L__BB0_9:
	st.local.u32 	[%rd1], %r1281;
	st.local.u32 	[%rd1+4], %r1282;
	st.local.u32 	[%rd1+8], %r1283;
	st.local.u32 	[%rd1+12], %r1284;
	st.local.u32 	[%rd1+16], %r1285;
	st.local.u32 	[%rd1+20], %r1286;
	st.local.u32 	[%rd1+24], %r1287;
	st.local.u32 	[%rd1+28], %r1288;
	st.local.u32 	[%rd1+32], %r1289;
	st.local.u32 	[%rd1+36], %r1290;
	st.local.u32 	[%rd1+40], %r1291;
	st.local.u32 	[%rd1+44], %r1292;
	mov.b32 	%r1175, 0;
	mov.b64 	%rd3344, 0;
	ld.const.u32 	%r496, [_ZN3lux4cuda7kernels5BLS_PE];
	ld.const.u32 	%r497, [_ZN3lux4cuda7kernels5BLS_PE+4];
	ld.const.u32 	%r498, [_ZN3lux4cuda7kernels5BLS_PE+8];
	ld.const.u32 	%r499, [_ZN3lux4cuda7kernels5BLS_PE+12];
	ld.const.u32 	%r500, [_ZN3lux4cuda7kernels5BLS_PE+16];
	ld.const.u32 	%r501, [_ZN3lux4cuda7kernels5BLS_PE+20];
	ld.const.u32 	%r502, [_ZN3lux4cuda7kernels5BLS_PE+24];
	ld.const.u32 	%r503, [_ZN3lux4cuda7kernels5BLS_PE+28];
	ld.const.u32 	%r504, [_ZN3lux4cuda7kernels5BLS_PE+32];
	ld.const.u32 	%r505, [_ZN3lux4cuda7kernels5BLS_PE+36];
	ld.const.u32 	%r506, [_ZN3lux4cuda7kernels5BLS_PE+40];
	ld.const.u32 	%r507, [_ZN3lux4cuda7kernels5BLS_PE+44];
	mov.u64 	%rd3343, %rd1;
	mov.u64 	%rd3345, %rd3344;
	mov.u64 	%rd3346, %rd3344;
	mov.u64 	%rd3347, %rd3344;
	mov.u64 	%rd3348, %rd3344;
	mov.u64 	%rd3349, %rd3344;
	mov.u64 	%rd3350, %rd3344;
	mov.u64 	%rd3351, %rd3344;
	mov.u64 	%rd3352, %rd3344;
	mov.u64 	%rd3353, %rd3344;
	mov.u64 	%rd3354, %rd3344;
	mov.u64 	%rd3355, %rd3344;
$L__BB0_10:
	ld.local.u32 	%r492, [%rd3343];
	mul.wide.u32 	%rd1140, %r492, %r1281;
	add.s64 	%rd1141, %rd3355, %rd1140;
	and.b64  	%rd1142, %rd1141, 4294967295;
	shr.u64 	%rd1143, %rd1141, 32;
	mul.wide.u32 	%rd1144, %r492, %r1282;
	add.s64 	%rd1145, %rd3354, %rd1143;
	add.s64 	%rd1146, %rd1145, %rd1144;
	and.b64  	%rd1147, %rd1146, 4294967295;
	shr.u64 	%rd1148, %rd1146, 32;
	mul.wide.u32 	%rd1149, %r492, %r1283;
	add.s64 	%rd1150, %rd3353, %rd1148;
	add.s64 	%rd1151, %rd1150, %rd1149;
	and.b64  	%rd1152, %rd1151, 4294967295;
	shr.u64 	%rd1153, %rd1151, 32;
	mul.wide.u32 	%rd1154, %r492, %r1284;
	add.s64 	%rd1155, %rd3352, %rd1153;
	add.s64 	%rd1156, %rd1155, %rd1154;
	and.b64  	%rd1157, %rd1156, 4294967295;
	shr.u64 	%rd1158, %rd1156, 32;
	mul.wide.u32 	%rd1159, %r492, %r1285;
	add.s64 	%rd1160, %rd3351, %rd1158;
	add.s64 	%rd1161, %rd1160, %rd1159;
	and.b64  	%rd1162, %rd1161, 4294967295;
	shr.u64 	%rd1163, %rd1161, 32;
	mul.wide.u32 	%rd1164, %r492, %r1286;
	add.s64 	%rd1165, %rd3350, %rd1163;
	add.s64 	%rd1166, %rd1165, %rd1164;
	and.b64  	%rd1167, %rd1166, 4294967295;
	shr.u64 	%rd1168, %rd1166, 32;
	mul.wide.u32 	%rd1169, %r492, %r1287;
	add.s64 	%rd1170, %rd3349, %rd1168;
	add.s64 	%rd1171, %rd1170, %rd1169;
	and.b64  	%rd1172, %rd1171, 4294967295;
	shr.u64 	%rd1173, %rd1171, 32;
	mul.wide.u32 	%rd1174, %r492, %r1288;
	add.s64 	%rd1175, %rd3348, %rd1173;
	add.s64 	%rd1176, %rd1175, %rd1174;
	and.b64  	%rd1177, %rd1176, 4294967295;
	shr.u64 	%rd1178, %rd1176, 32;
	mul.wide.u32 	%rd1179, %r492, %r1289;
	add.s64 	%rd1180, %rd3347, %rd1178;
	add.s64 	%rd1181, %rd1180, %rd1179;
	and.b64  	%rd1182, %rd1181, 4294967295;
	shr.u64 	%rd1183, %rd1181, 32;
	mul.wide.u32 	%rd1184, %r492, %r1290;
	add.s64 	%rd1185, %rd3346, %rd1183;
	add.s64 	%rd1186, %rd1185, %rd1184;
	and.b64  	%rd1187, %rd1186, 4294967295;
	shr.u64 	%rd1188, %rd1186, 32;
	mul.wide.u32 	%rd1189, %r492, %r1291;
	add.s64 	%rd1190, %rd3345, %rd1188;
	add.s64 	%rd1191, %rd1190, %rd1189;
	and.b64  	%rd1192, %rd1191, 4294967295;
	shr.u64 	%rd1193, %rd1191, 32;
	mul.wide.u32 	%rd1194, %r492, %r1292;
	add.s64 	%rd1195, %rd3344, %rd1193;
	add.s64 	%rd1196, %rd1195, %rd1194;
	and.b64  	%rd1197, %rd1196, 4294967295;
	shr.u64 	%rd1198, %rd1196, 32;
	cvt.u32.u64 	%r493, %rd1141;
	mul.lo.s32 	%r495, %r484, %r493;
	mul.wide.u32 	%rd1199, %r496, %r495;
	add.s64 	%rd1200, %rd1142, %rd1199;
	shr.u64 	%rd1201, %rd1200, 32;
	mul.wide.u32 	%rd1202, %r497, %r495;
	add.s64 	%rd1203, %rd1147, %rd1201;
	add.s64 	%rd94, %rd1203, %rd1202;
	and.b64  	%rd3355, %rd94, 4294967295;
	shr.u64 	%rd1204, %rd94, 32;
	cvt.u64.u32 	%rd96, %r498;
	mul.wide.u32 	%rd1205, %r498, %r495;
	add.s64 	%rd1206, %rd1152, %rd1204;
	add.s64 	%rd97, %rd1206, %rd1205;
	and.b64  	%rd3354, %rd97, 4294967295;
	shr.u64 	%rd1207, %rd97, 32;
	cvt.u64.u32 	%rd99, %r499;
	mul.wide.u32 	%rd1208, %r499, %r495;
	add.s64 	%rd1209, %rd1157, %rd1207;
	add.s64 	%rd100, %rd1209, %rd1208;
	and.b64  	%rd3353, %rd100, 4294967295;
	shr.u64 	%rd1210, %rd100, 32;
	cvt.u64.u32 	%rd102, %r500;
	mul.wide.u32 	%rd1211, %r500, %r495;
	add.s64 	%rd1212, %rd1162, %rd1210;
	add.s64 	%rd103, %rd1212, %rd1211;
	and.b64  	%rd3352, %rd103, 4294967295;
	shr.u64 	%rd1213, %rd103, 32;
	mul.wide.u32 	%rd1214, %r501, %r495;
	add.s64 	%rd1215, %rd1167, %rd1213;
	add.s64 	%rd105, %rd1215, %rd1214;
	and.b64  	%rd3351, %rd105, 4294967295;
	shr.u64 	%rd1216, %rd105, 32;
	mul.wide.u32 	%rd1217, %r502, %r495;
	add.s64 	%rd1218, %rd1172, %rd1216;
	add.s64 	%rd107, %rd1218, %rd1217;
	and.b64  	%rd3350, %rd107, 4294967295;
	shr.u64 	%rd1219, %rd107, 32;
	mul.wide.u32 	%rd1220, %r503, %r495;
	add.s64 	%rd1221, %rd1177, %rd1219;
	add.s64 	%rd109, %rd1221, %rd1220;
	and.b64  	%rd3349, %rd109, 4294967295;
	shr.u64 	%rd1222, %rd109, 32;
	cvt.u64.u32 	%rd111, %r504;
	mul.wide.u32 	%rd1223, %r504, %r495;
	add.s64 	%rd1224, %rd1182, %rd1222;
	add.s64 	%rd112, %rd1224, %rd1223;
	and.b64  	%rd3348, %rd112, 4294967295;
	shr.u64 	%rd1225, %rd112, 32;
	mul.wide.u32 	%rd1226, %r505, %r495;
	add.s64 	%rd1227, %rd1187, %rd1225;
	add.s64 	%rd114, %rd1227, %rd1226;
	and.b64  	%rd3347, %rd114, 4294967295;
	shr.u64 	%rd1228, %rd114, 32;
	mul.wide.u32 	%rd1229, %r506, %r495;
	add.s64 	%rd1230, %rd1192, %rd1228;
	add.s64 	%rd116, %rd1230, %rd1229;
	and.b64  	%rd3346, %rd116, 4294967295;
	shr.u64 	%rd1231, %rd116, 32;
	mul.wide.u32 	%rd1232, %r507, %r495;
	add.s64 	%rd1233, %rd1197, %rd1231;
	add.s64 	%rd118, %rd1233, %rd1232;
	and.b64  	%rd3345, %rd118, 4294967295;
	shr.u64 	%rd1234, %rd118, 32;
	add.s64 	%rd3344, %rd1198, %rd1234;
	add.s32 	%r1175, %r1175, 1;
	add.s64 	%rd3343, %rd3343, 4;
	setp.ne.s32 	%p28, %r1175, 12;
	@%p28 bra 	$L__BB0_10;
	cvt.u32.u64 	%r1190, %rd94;
	st.local.u32 	[%rd1], %r1190;
	cvt.u32.u64 	%r1189, %rd97;
	st.local.u32 	[%rd1+4], %r1189;
	cvt.u32.u64 	%r1188, %rd100;
	st.local.u32 	[%rd1+8], %r1188;
	cvt.u32.u64 	%r1187, %rd103;
	st.local.u32 	[%rd1+12], %r1187;
	cvt.u32.u64 	%r1186, %rd105;
	st.local.u32 	[%rd1+16], %r1186;
	cvt.u32.u64 	%r1185, %rd107;
	st.local.u32 	[%rd1+20], %r1185;
	cvt.u32.u64 	%r1184, %rd109;
	st.local.u32 	[%rd1+24], %r1184;
	cvt.u32.u64 	%r1183, %rd112;
	st.local.u32 	[%rd1+28], %r1183;
	cvt.u32.u64 	%r1182, %rd114;
	st.local.u32 	[%rd1+32], %r1182;
	cvt.u32.u64 	%r1181, %rd116;
	st.local.u32 	[%rd1+36], %r1181;
	cvt.u32.u64 	%r1180, %rd118;
	st.local.u32 	[%rd1+40], %r1180;
	st.local.u32 	[%rd1+44], %rd3344;
	mov.b32 	%r1176, 11;
$L__BB0_12:
	cvt.u32.u64 	%r1179, %rd3344;
	mul.wide.u32 	%rd1235, %r1176, 4;
	add.s64 	%rd1236, %rd1, %rd1235;
	ld.local.u32 	%r103, [%rd1236];
	mov.u64 	%rd1237, _ZN3lux4cuda7kernels5BLS_PE;
	add.s64 	%rd1238, %rd1237, %rd1235;
	ld.const.u32 	%r509, [%rd1238];
	setp.lt.u32 	%p29, %r103, %r509;
	@%p29 bra 	$L__BB0_17;
	ld.const.u32 	%r510, [%rd1238];
	setp.le.u32 	%p30, %r103, %r510;
	add.s32 	%r104, %r1176, -1;
	setp.ne.s32 	%p31, %r1176, 0;
	and.pred  	%p32, %p30, %p31;
	mov.u32 	%r1176, %r104;
	@%p32 bra 	$L__BB0_12;
	ld.const.u32 	%rd122, [_ZN3lux4cuda7kernels5BLS_PE];
	sub.s64 	%rd1242, %rd3355, %rd122;
	cvt.u32.u64 	%r1190, %rd1242;
	shr.u64 	%rd1243, %rd1242, 63;
	ld.const.u32 	%rd123, [_ZN3lux4cuda7kernels5BLS_PE+4];
	add.s64 	%rd1244, %rd1243, %rd123;
	sub.s64 	%rd3365, %rd3354, %rd1244;
	shr.u64 	%rd1245, %rd3365, 63;
	add.s64 	%rd1246, %rd1245, %rd96;
	sub.s64 	%rd3364, %rd3353, %rd1246;
	shr.u64 	%rd1247, %rd3364, 63;
	add.s64 	%rd1248, %rd1247, %rd99;
	sub.s64 	%rd3363, %rd3352, %rd1248;
	shr.u64 	%rd1249, %rd3363, 63;
	add.s64 	%rd1250, %rd1249, %rd102;
	sub.s64 	%rd3362, %rd3351, %rd1250;
	shr.u64 	%rd1251, %rd3362, 63;
	ld.const.u32 	%rd128, [_ZN3lux4cuda7kernels5BLS_PE+20];
	add.s64 	%rd1252, %rd1251, %rd128;
	sub.s64 	%rd3361, %rd3350, %rd1252;
	shr.u64 	%rd1253, %rd3361, 63;
	ld.const.u32 	%rd130, [_ZN3lux4cuda7kernels5BLS_PE+24];
	add.s64 	%rd1254, %rd1253, %rd130;
	sub.s64 	%rd3360, %rd3349, %rd1254;
	shr.u64 	%rd1255, %rd3360, 63;
	ld.const.u32 	%rd132, [_ZN3lux4cuda7kernels5BLS_PE+28];
	add.s64 	%rd1256, %rd1255, %rd132;
	sub.s64 	%rd3359, %rd3348, %rd1256;
	shr.u64 	%rd1257, %rd3359, 63;
	add.s64 	%rd1258, %rd1257, %rd111;
	sub.s64 	%rd3358, %rd3347, %rd1258;
	shr.u64 	%rd1259, %rd3358, 63;
	ld.const.u32 	%rd135, [_ZN3lux4cuda7kernels5BLS_PE+36];
	add.s64 	%rd1260, %rd1259, %rd135;
	sub.s64 	%rd3357, %rd3346, %rd1260;
	shr.u64 	%rd1261, %rd3357, 63;
	ld.const.u32 	%rd137, [_ZN3lux4cuda7kernels5BLS_PE+40];
	add.s64 	%rd1262, %rd1261, %rd137;
	sub.s64 	%rd3356, %rd3345, %rd1262;
	shr.u64 	%rd1263, %rd3356, 63;
	and.b64  	%rd1264, %rd3344, 4294967295;
	ld.const.u32 	%rd139, [_ZN3lux4cuda7kernels5BLS_PE+44];
	add.s64 	%rd1265, %rd1263, %rd139;
	sub.s64 	%rd1266, %rd1264, %rd1265;
	cvt.u32.u64 	%r1179, %rd1266;
	setp.gt.s64 	%p33, %rd1266, -1;
	@%p33 bra 	$L__BB0_16;
	cvt.u32.u64 	%r511, %rd139;
	cvt.u32.u64 	%r512, %rd122;
	add.s32 	%r1190, %r512, %r1190;
	setp.lt.u32 	%p34, %r1190, %r512;
	selp.u64 	%rd1267, 1, 0, %p34;
	and.b64  	%rd1268, %rd3365, 4294967295;
	add.s64 	%rd1269, %rd1268, %rd1267;
	add.s64 	%rd3365, %rd1269, %rd123;
	shr.u64 	%rd1270, %rd3365, 32;
	and.b64  	%rd1271, %rd3364, 4294967295;
	add.s64 	%rd1272, %rd1270, %rd1271;
	add.s64 	%rd3364, %rd1272, %rd96;
	shr.u64 	%rd1273, %rd3364, 32;
	and.b64  	%rd1274, %rd3363, 4294967295;
	add.s64 	%rd1275, %rd1273, %rd1274;
	add.s64 	%rd3363, %rd1275, %rd99;
	shr.u64 	%rd1276, %rd3363, 32;
	and.b64  	%rd1277, %rd3362, 4294967295;
	add.s64 	%rd1278, %rd1276, %rd1277;
	add.s64 	%rd3362, %rd1278, %rd102;
	shr.u64 	%rd1279, %rd3362, 32;
	and.b64  	%rd1280, %rd3361, 4294967295;
	add.s64 	%rd1281, %rd1279, %rd1280;
	add.s64 	%rd3361, %rd1281, %rd128;
	shr.u64 	%rd1282, %rd3361, 32;
	and.b64  	%rd1283, %rd3360, 4294967295;
	add.s64 	%rd1284, %rd1282, %rd1283;
	add.s64 	%rd3360, %rd1284, %rd130;
	shr.u64 	%rd1285, %rd3360, 32;
	and.b64  	%rd1286, %rd3359, 4294967295;
	add.s64 	%rd1287, %rd1285, %rd1286;
	add.s64 	%rd3359, %rd1287, %rd132;
	shr.u64 	%rd1288, %rd3359, 32;
	and.b64  	%rd1289, %rd3358, 4294967295;
	add.s64 	%rd1290, %rd1288, %rd1289;
	add.s64 	%rd3358, %rd1290, %rd111;
	shr.u64 	%rd1291, %rd3358, 32;
	and.b64  	%rd1292, %rd3357, 4294967295;
	add.s64 	%rd1293, %rd1291, %rd1292;
	add.s64 	%rd3357, %rd1293, %rd135;
	shr.u64 	%rd1294, %rd3357, 32;
	and.b64  	%rd1295, %rd3356, 4294967295;
	add.s64 	%rd1296, %rd1294, %rd1295;
	add.s64 	%rd3356, %rd1296, %rd137;
	{ .reg .b32 tmp; mov.b64 {tmp, %r513}, %rd3356; }
	add.s32 	%r514, %r1179, %r513;
	add.s32 	%r1179, %r514, %r511;
$L__BB0_16:
	cvt.u32.u64 	%r1189, %rd3365;
	cvt.u32.u64 	%r1188, %rd3364;
	cvt.u32.u64 	%r1187, %rd3363;
	cvt.u32.u64 	%r1186, %rd3362;
	cvt.u32.u64 	%r1185, %rd3361;
	cvt.u32.u64 	%r1184, %rd3360;
	cvt.u32.u64 	%r1183, %rd3359;
	cvt.u32.u64 	%r1182, %rd3358;
	cvt.u32.u64 	%r1181, %rd3357;
	cvt.u32.u64 	%r1180, %rd3356;
$L__BB0_17:
	st.local.u32 	[%rd1], %r1190;
	st.local.u32 	[%rd1+4], %r1189;
	st.local.u32 	[%rd1+8], %r1188;
	st.local.u32 	[%rd1+12], %r1187;
	st.local.u32 	[%rd1+16], %r1186;
	st.local.u32 	[%rd1+20], %r1185;
	st.local.u32 	[%rd1+24], %r1184;
	st.local.u32 	[%rd1+28], %r1183;
	st.local.u32 	[%rd1+32], %r1182;
	st.local.u32 	[%rd1+36], %r1181;
	st.local.u32 	[%rd1+40], %r1180;
	st.local.u32 	[%rd1+44], %r1179;
	mov.b32 	%r1191, 0;
	mov.b64 	%rd3367, 0;
	ld.const.u32 	%r518, [_ZN3lux4cuda7kernels11BLS_N_PRIMEE];
	ld.const.u32 	%r520, [_ZN3lux4cuda7kernels5BLS_PE];
	ld.const.u32 	%r521, [_ZN3lux4cuda7kernels5BLS_PE+4];
	ld.const.u32 	%r522, [_ZN3lux4cuda7kernels5BLS_PE+8];
	ld.const.u32 	%r523, [_ZN3lux4cuda7kernels5BLS_PE+12];
	ld.const.u32 	%r524, [_ZN3lux4cuda7kernels5BLS_PE+16];
	ld.const.u32 	%r525, [_ZN3lux4cuda7kernels5BLS_PE+20];
	ld.const.u32 	%r526, [_ZN3lux4cuda7kernels5BLS_PE+24];
	ld.const.u32 	%r527, [_ZN3lux4cuda7kernels5BLS_PE+28];
	ld.const.u32 	%r528, [_ZN3lux4cuda7kernels5BLS_PE+32];
	ld.const.u32 	%r529, [_ZN3lux4cuda7kernels5BLS_PE+36];
	ld.const.u32 	%r530, [_ZN3lux4cuda7kernels5BLS_PE+40];
	ld.const.u32 	%r531, [_ZN3lux4cuda7kernels5BLS_PE+44];
	mov.u64 	%rd3366, %rd1;
	mov.u64 	%rd3368, %rd3367;
	mov.u64 	%rd3369, %rd3367;
	mov.u64 	%rd3370, %rd3367;
	mov.u64 	%rd3371, %rd3367;
	mov.u64 	%rd3372, %rd3367;
	mov.u64 	%rd3373, %rd3367;
	mov.u64 	%rd3374, %rd3367;
	mov.u64 	%rd3375, %rd3367;
	mov.u64 	%rd3376, %rd3367;
	mov.u64 	%rd3377, %rd3367;
	mov.u64 	%rd3378, %rd3367;
$L__BB0_18:
	ld.local.u32 	%r516, [%rd3366];
	mul.wide.u32 	%rd1298, %r516, %r1190;
	add.s64 	%rd1299, %rd3378, %rd1298;
	and.b64  	%rd1300, %rd1299, 4294967295;
	shr.u64 	%rd1301, %rd1299, 32;
	mul.wide.u32 	%rd1302, %r516, %r1189;
	add.s64 	%rd1303, %rd3377, %rd1301;
	add.s64 	%rd1304, %rd1303, %rd1302;
	and.b64  	%rd1305, %rd1304, 4294967295;
	shr.u64 	%rd1306, %rd1304, 32;
	mul.wide.u32 	%rd1307, %r516, %r1188;
	add.s64 	%rd1308, %rd3376, %rd1306;
	add.s64 	%rd1309, %rd1308, %rd1307;
	and.b64  	%rd1310, %rd1309, 4294967295;
	shr.u64 	%rd1311, %rd1309, 32;
	mul.wide.u32 	%rd1312, %r516, %r1187;
	add.s64 	%rd1313, %rd3375, %rd1311;
	add.s64 	%rd1314, %rd1313, %rd1312;
	and.b64  	%rd1315, %rd1314, 4294967295;
	shr.u64 	%rd1316, %rd1314, 32;
	mul.wide.u32 	%rd1317, %r516, %r1186;
	add.s64 	%rd1318, %rd3374, %rd1316;
	add.s64 	%rd1319, %rd1318, %rd1317;
	and.b64  	%rd1320, %rd1319, 4294967295;
	shr.u64 	%rd1321, %rd1319, 32;
	mul.wide.u32 	%rd1322, %r516, %r1185;
	add.s64 	%rd1323, %rd3373, %rd1321;
	add.s64 	%rd1324, %rd1323, %rd1322;
	and.b64  	%rd1325, %rd1324, 4294967295;
	shr.u64 	%rd1326, %rd1324, 32;
	mul.wide.u32 	%rd1327, %r516, %r1184;
	add.s64 	%rd1328, %rd3372, %rd1326;
	add.s64 	%rd1329, %rd1328, %rd1327;
	and.b64  	%rd1330, %rd1329, 4294967295;
	shr.u64 	%rd1331, %rd1329, 32;
	mul.wide.u32 	%rd1332, %r516, %r1183;
	add.s64 	%rd1333, %rd3371, %rd1331;
	add.s64 	%rd1334, %rd1333, %rd1332;
	and.b64  	%rd1335, %rd1334, 4294967295;
	shr.u64 	%rd1336, %rd1334, 32;
	mul.wide.u32 	%rd1337, %r516, %r1182;
	add.s64 	%rd1338, %rd3370, %rd1336;
	add.s64 	%rd1339, %rd1338, %rd1337;
	and.b64  	%rd1340, %rd1339, 4294967295;
	shr.u64 	%rd1341, %rd1339, 32;
	mul.wide.u32 	%rd1342, %r516, %r1181;
	add.s64 	%rd1343, %rd3369, %rd1341;
	add.s64 	%rd1344, %rd1343, %rd1342;
	and.b64  	%rd1345, %rd1344, 4294967295;
	shr.u64 	%rd1346, %rd1344, 32;
	mul.wide.u32 	%rd1347, %r516, %r1180;
	add.s64 	%rd1348, %rd3368, %rd1346;
	add.s64 	%rd1349, %rd1348, %rd1347;
	and.b64  	%rd1350, %rd1349, 4294967295;
	shr.u64 	%rd1351, %rd1349, 32;
	mul.wide.u32 	%rd1352, %r516, %r1179;
	add.s64 	%rd1353, %rd3367, %rd1351;
	add.s64 	%rd1354, %rd1353, %rd1352;
	and.b64  	%rd1355, %rd1354, 4294967295;
	shr.u64 	%rd1356, %rd1354, 32;
	cvt.u32.u64 	%r517, %rd1299;
	mul.lo.s32 	%r519, %r518, %r517;
	mul.wide.u32 	%rd1357, %r520, %r519;
	add.s64 	%rd1358, %rd1300, %rd1357;
	shr.u64 	%rd1359, %rd1358, 32;
	mul.wide.u32 	%rd1360, %r521, %r519;
	add.s64 	%rd1361, %rd1305, %rd1359;
	add.s64 	%rd173, %rd1361, %rd1360;
	and.b64  	%rd3378, %rd173, 4294967295;
	shr.u64 	%rd1362, %rd173, 32;
	mul.wide.u32 	%rd1363, %r522, %r519;
	add.s64 	%rd1364, %rd1310, %rd1362;
	add.s64 	%rd3388, %rd1364, %rd1363;
	and.b64  	%rd3377, %rd3388, 4294967295;
	shr.u64 	%rd1365, %rd3388, 32;
	mul.wide.u32 	%rd1366, %r523, %r519;
	add.s64 	%rd1367, %rd1315, %rd1365;
	add.s64 	%rd3387, %rd1367, %rd1366;
	and.b64  	%rd3376, %rd3387, 4294967295;
	shr.u64 	%rd1368, %rd3387, 32;
	mul.wide.u32 	%rd1369, %r524, %r519;
	add.s64 	%rd1370, %rd1320, %rd1368;
	add.s64 	%rd3386, %rd1370, %rd1369;
	and.b64  	%rd3375, %rd3386, 4294967295;
	shr.u64 	%rd1371, %rd3386, 32;
	mul.wide.u32 	%rd1372, %r525, %r519;
	add.s64 	%rd1373, %rd1325, %rd1371;
	add.s64 	%rd3385, %rd1373, %rd1372;
	and.b64  	%rd3374, %rd3385, 4294967295;
	shr.u64 	%rd1374, %rd3385, 32;
	mul.wide.u32 	%rd1375, %r526, %r519;
	add.s64 	%rd1376, %rd1330, %rd1374;
	add.s64 	%rd3384, %rd1376, %rd1375;
	and.b64  	%rd3373, %rd3384, 4294967295;
	shr.u64 	%rd1377, %rd3384, 32;
	mul.wide.u32 	%rd1378, %r527, %r519;
	add.s64 	%rd1379, %rd1335, %rd1377;
	add.s64 	%rd3383, %rd1379, %rd1378;
	and.b64  	%rd3372, %rd3383, 4294967295;
	shr.u64 	%rd1380, %rd3383, 32;
	mul.wide.u32 	%rd1381, %r528, %r519;
	add.s64 	%rd1382, %rd1340, %rd1380;
	add.s64 	%rd3382, %rd1382, %rd1381;
	and.b64  	%rd3371, %rd3382, 4294967295;
	shr.u64 	%rd1383, %rd3382, 32;
	mul.wide.u32 	%rd1384, %r529, %r519;
	add.s64 	%rd1385, %rd1345, %rd1383;
	add.s64 	%rd3381, %rd1385, %rd1384;
	and.b64  	%rd3370, %rd3381, 4294967295;
	shr.u64 	%rd1386, %rd3381, 32;
	mul.wide.u32 	%rd1387, %r530, %r519;
	add.s64 	%rd1388, %rd1350, %rd1386;
	add.s64 	%rd3380, %rd1388, %rd1387;
	and.b64  	%rd3369, %rd3380, 4294967295;
	shr.u64 	%rd1389, %rd3380, 32;
	mul.wide.u32 	%rd1390, %r531, %r519;
	add.s64 	%rd1391, %rd1355, %rd1389;
	add.s64 	%rd3379, %rd1391, %rd1390;
	and.b64  	%rd3368, %rd3379, 4294967295;
	shr.u64 	%rd1392, %rd3379, 32;
	add.s64 	%rd3367, %rd1356, %rd1392;
	add.s32 	%r1191, %r1191, 1;
	add.s64 	%rd3366, %rd3366, 4;
	setp.ne.s32 	%p35, %r1191, 12;
	@%p35 bra 	$L__BB0_18;
	cvt.u32.u64 	%r1194, %rd173;
	st.local.u32 	[%rd1], %r1194;
	st.local.u32 	[%rd1+4], %rd3388;
	st.local.u32 	[%rd1+8], %rd3387;
	st.local.u32 	[%rd1+12], %rd3386;
	st.local.u32 	[%rd1+16], %rd3385;
	st.local.u32 	[%rd1+20], %rd3384;
	st.local.u32 	[%rd1+24], %rd3383;
	st.local.u32 	[%rd1+28], %rd3382;
	st.local.u32 	[%rd1+32], %rd3381;
	st.local.u32 	[%rd1+36], %rd3380;
	st.local.u32 	[%rd1+40], %rd3379;
	st.local.u32 	[%rd1+44], %rd3367;
	mov.b32 	%r1192, 11;
$L__BB0_20:
	cvt.u32.u64 	%r1193, %rd3367;
	mul.wide.u32 	%rd1393, %r1192, 4;
	add.s64 	%rd1394, %rd1, %rd1393;
	ld.local.u32 	%r138, [%rd1394];
	mov.u64 	%rd1395, _ZN3lux4cuda7kernels5BLS_PE;
	add.s64 	%rd1396, %rd1395, %rd1393;
	ld.const.u32 	%r533, [%rd1396];
	setp.lt.u32 	%p36, %r138, %r533;
	@%p36 bra 	$L__BB0_24;
	mov.u64 	%rd1398, _ZN3lux4cuda7kernels5BLS_PE;
	add.s64 	%rd1399, %rd1398, %rd1393;
	ld.const.u32 	%r534, [%rd1399];
	setp.le.u32 	%p37, %r138, %r534;
	add.s32 	%r139, %r1192, -1;
	setp.ne.s32 	%p38, %r1192, 0;
	and.pred  	%p39, %p37, %p38;
	mov.u32 	%r1192, %r139;
	@%p39 bra 	$L__BB0_20;
	ld.const.u32 	%rd1400, [_ZN3lux4cuda7kernels5BLS_PE];
	sub.s64 	%rd1401, %rd3378, %rd1400;
	cvt.u32.u64 	%r1194, %rd1401;
	shr.u64 	%rd1402, %rd1401, 63;
	ld.const.u32 	%rd1403, [_ZN3lux4cuda7kernels5BLS_PE+4];
	add.s64 	%rd1404, %rd1402, %rd1403;
	sub.s64 	%rd3388, %rd3377, %rd1404;
	shr.u64 	%rd1405, %rd3388, 63;
	ld.const.u32 	%rd198, [_ZN3lux4cuda7kernels5BLS_PE+8];
	add.s64 	%rd1406, %rd1405, %rd198;
	sub.s64 	%rd3387, %rd3376, %rd1406;
	shr.u64 	%rd1407, %rd3387, 63;
	ld.const.u32 	%rd200, [_ZN3lux4cuda7kernels5BLS_PE+12];
	add.s64 	%rd1408, %rd1407, %rd200;
	sub.s64 	%rd3386, %rd3375, %rd1408;
	shr.u64 	%rd1409, %rd3386, 63;
	ld.const.u32 	%rd202, [_ZN3lux4cuda7kernels5BLS_PE+16];
	add.s64 	%rd1410, %rd1409, %rd202;
	sub.s64 	%rd3385, %rd3374, %rd1410;
	shr.u64 	%rd1411, %rd3385, 63;
	ld.const.u32 	%rd204, [_ZN3lux4cuda7kernels5BLS_PE+20];
	add.s64 	%rd1412, %rd1411, %rd204;
	sub.s64 	%rd3384, %rd3373, %rd1412;
	shr.u64 	%rd1413, %rd3384, 63;
	ld.const.u32 	%rd206, [_ZN3lux4cuda7kernels5BLS_PE+24];
	add.s64 	%rd1414, %rd1413, %rd206;
	sub.s64 	%rd3383, %rd3372, %rd1414;
	shr.u64 	%rd1415, %rd3383, 63;
	ld.const.u32 	%rd1416, [_ZN3lux4cuda7kernels5BLS_PE+28];
	add.s64 	%rd1417, %rd1415, %rd1416;
	sub.s64 	%rd3382, %rd3371, %rd1417;
	shr.u64 	%rd1418, %rd3382, 63;
	ld.const.u32 	%rd209, [_ZN3lux4cuda7kernels5BLS_PE+32];
	add.s64 	%rd1419, %rd1418, %rd209;
	sub.s64 	%rd3381, %rd3370, %rd1419;
	shr.u64 	%rd1420, %rd3381, 63;
	ld.const.u32 	%rd211, [_ZN3lux4cuda7kernels5BLS_PE+36];
	add.s64 	%rd1421, %rd1420, %rd211;
	sub.s64 	%rd3380, %rd3369, %rd1421;
	shr.u64 	%rd1422, %rd3380, 63;
	ld.const.u32 	%rd1423, [_ZN3lux4cuda7kernels5BLS_PE+40];
	add.s64 	%rd1424, %rd1422, %rd1423;
	sub.s64 	%rd3379, %rd3368, %rd1424;
	shr.u64 	%rd1425, %rd3379, 63;
	and.b64  	%rd1426, %rd3367, 4294967295;
	ld.const.u32 	%rd214, [_ZN3lux4cuda7kernels5BLS_PE+44];
	add.s64 	%rd1427, %rd1425, %rd214;
	sub.s64 	%rd1428, %rd1426, %rd1427;
	cvt.u32.u64 	%r1193, %rd1428;
	setp.gt.s64 	%p40, %rd1428, -1;
	@%p40 bra 	$L__BB0_24;
	cvt.u32.u64 	%r535, %rd214;
	ld.const.u32 	%r536, [_ZN3lux4cuda7kernels5BLS_PE];
	add.s32 	%r1194, %r536, %r1194;
	setp.lt.u32 	%p41, %r1194, %r536;
	selp.u64 	%rd1429, 1, 0, %p41;
	and.b64  	%rd1430, %rd3388, 4294967295;
	add.s64 	%rd1431, %rd1430, %rd1429;
	add.s64 	%rd3388, %rd1431, %rd1403;
	shr.u64 	%rd1433, %rd3388, 32;
	and.b64  	%rd1434, %rd3387, 4294967295;
	add.s64 	%rd1435, %rd1433, %rd1434;
	add.s64 	%rd3387, %rd1435, %rd198;
	shr.u64 	%rd1436, %rd3387, 32;
	and.b64  	%rd1437, %rd3386, 4294967295;
	add.s64 	%rd1438, %rd1436, %rd1437;
	add.s64 	%rd3386, %rd1438, %rd200;
	shr.u64 	%rd1439, %rd3386, 32;
	and.b64  	%rd1440, %rd3385, 4294967295;
	add.s64 	%rd1441, %rd1439, %rd1440;
	add.s64 	%rd3385, %rd1441, %rd202;
	shr.u64 	%rd1442, %rd3385, 32;
	and.b64  	%rd1443, %rd3384, 4294967295;
	add.s64 	%rd1444, %rd1442, %rd1443;
	add.s64 	%rd3384, %rd1444, %rd204;
	shr.u64 	%rd1445, %rd3384, 32;
	and.b64  	%rd1446, %rd3383, 4294967295;
	add.s64 	%rd1447, %rd1445, %rd1446;
	add.s64 	%rd3383, %rd1447, %rd206;
	shr.u64 	%rd1448, %rd3383, 32;
	and.b64  	%rd1449, %rd3382, 4294967295;
	add.s64 	%rd1450, %rd1448, %rd1449;
	add.s64 	%rd3382, %rd1450, %rd1416;
	shr.u64 	%rd1452, %rd3382, 32;
	and.b64  	%rd1453, %rd3381, 4294967295;
	add.s64 	%rd1454, %rd1452, %rd1453;
	add.s64 	%rd3381, %rd1454, %rd209;
	shr.u64 	%rd1455, %rd3381, 32;
	and.b64  	%rd1456, %rd3380, 4294967295;
	add.s64 	%rd1457, %rd1455, %rd1456;
	add.s64 	%rd3380, %rd1457, %rd211;
	shr.u64 	%rd1458, %rd3380, 32;
	and.b64  	%rd1459, %rd3379, 4294967295;
	add.s64 	%rd1460, %rd1458, %rd1459;
	add.s64 	%rd3379, %rd1460, %rd1423;
	{ .reg .b32 tmp; mov.b64 {tmp, %r537}, %rd3379; }
	add.s32 	%r538, %r1193, %r537;
	add.s32 	%r1193, %r538, %r535;
$L__BB0_24:
	ld.const.u32 	%rd235, [_ZN3lux4cuda7kernels5BLS_PE+8];
	ld.const.u32 	%rd236, [_ZN3lux4cuda7kernels5BLS_PE+32];
	ld.const.u32 	%rd237, [_ZN3lux4cuda7kernels5BLS_PE+12];
	ld.const.u32 	%rd238, [_ZN3lux4cuda7kernels5BLS_PE+16];
	ld.const.u32 	%rd239, [_ZN3lux4cuda7kernels5BLS_PE+20];
	ld.const.u32 	%rd240, [_ZN3lux4cuda7kernels5BLS_PE+24];
	ld.const.u32 	%rd241, [_ZN3lux4cuda7kernels5BLS_PE+36];
	ld.const.u32 	%rd242, [_ZN3lux4cuda7kernels5BLS_PE+40];
	ld.const.u32 	%r539, [_ZN3lux4cuda7kernels5BLS_PE+44];
	cvt.u64.u32 	%rd243, %r539;
	add.s32 	%r1206, %r1269, %r1190;
	setp.lt.u32 	%p43, %r1206, %r1269;
	selp.u64 	%rd1462, 1, 0, %p43;
	cvt.u64.u32 	%rd1463, %r1270;
	add.s64 	%rd1464, %rd1462, %rd1463;
	cvt.u64.u32 	%rd1465, %r1189;
	add.s64 	%rd244, %rd1464, %rd1465;
	shr.u64 	%rd1466, %rd244, 32;
	cvt.u64.u32 	%rd1467, %r1271;
	add.s64 	%rd1468, %rd1466, %rd1467;
	cvt.u64.u32 	%rd1469, %r1188;
	add.s64 	%rd245, %rd1468, %rd1469;
	shr.u64 	%rd1470, %rd245, 32;
	cvt.u64.u32 	%rd1471, %r1272;
	add.s64 	%rd1472, %rd1470, %rd1471;
	cvt.u64.u32 	%rd1473, %r1187;
	add.s64 	%rd246, %rd1472, %rd1473;
	shr.u64 	%rd1474, %rd246, 32;
	cvt.u64.u32 	%rd1475, %r1273;
	add.s64 	%rd1476, %rd1474, %rd1475;
	cvt.u64.u32 	%rd1477, %r1186;
	add.s64 	%rd247, %rd1476, %rd1477;
	shr.u64 	%rd1478, %rd247, 32;
	cvt.u64.u32 	%rd1479, %r1274;
	add.s64 	%rd1480, %rd1478, %rd1479;
	cvt.u64.u32 	%rd1481, %r1185;
	add.s64 	%rd248, %rd1480, %rd1481;
	shr.u64 	%rd1482, %rd248, 32;
	cvt.u64.u32 	%rd1483, %r1275;
	add.s64 	%rd1484, %rd1482, %rd1483;
	cvt.u64.u32 	%rd1485, %r1184;
	add.s64 	%rd249, %rd1484, %rd1485;
	shr.u64 	%rd1486, %rd249, 32;
	cvt.u64.u32 	%rd1487, %r1276;
	add.s64 	%rd1488, %rd1486, %rd1487;
	cvt.u64.u32 	%rd1489, %r1183;
	add.s64 	%rd250, %rd1488, %rd1489;
	shr.u64 	%rd1490, %rd250, 32;
	cvt.u64.u32 	%rd1491, %r1277;
	add.s64 	%rd1492, %rd1490, %rd1491;
	cvt.u64.u32 	%rd1493, %r1182;
	add.s64 	%rd251, %rd1492, %rd1493;
	shr.u64 	%rd1494, %rd251, 32;
	cvt.u64.u32 	%rd1495, %r1278;
	add.s64 	%rd1496, %rd1494, %rd1495;
	cvt.u64.u32 	%rd1497, %r1181;
	add.s64 	%rd252, %rd1496, %rd1497;
	shr.u64 	%rd1498, %rd252, 32;
	cvt.u64.u32 	%rd1499, %r1279;
	add.s64 	%rd1500, %rd1498, %rd1499;
	cvt.u64.u32 	%rd1501, %r1180;
	add.s64 	%rd253, %rd1500, %rd1501;
	shr.u64 	%rd1502, %rd253, 32;
	cvt.u64.u32 	%rd1503, %r1280;
	add.s64 	%rd1504, %rd1502, %rd1503;
	cvt.u64.u32 	%rd1505, %r1179;
	add.s64 	%rd254, %rd1504, %rd1505;
	cvt.u32.u64 	%r1195, %rd254;
	setp.gt.u32 	%p44, %r539, %r1195;
	mov.pred 	%p42, 0;
	mov.pred 	%p505, %p42;
	@%p44 bra 	$L__BB0_46;
	cvt.u32.u64 	%r540, %rd243;
	setp.lt.u32 	%p46, %r540, %r1195;
	mov.pred 	%p45, -1;
	mov.pred 	%p505, %p45;
	@%p46 bra 	$L__BB0_46;
	cvt.u32.u64 	%r541, %rd242;
	cvt.u32.u64 	%r542, %rd253;
	setp.gt.u32 	%p48, %r541, %r542;
	mov.pred 	%p505, %p42;
	@%p48 bra 	$L__BB0_46;
	setp.lt.u32 	%p50, %r541, %r542;
	mov.pred 	%p505, %p45;
	@%p50 bra 	$L__BB0_46;
	cvt.u32.u64 	%r545, %rd241;
	cvt.u32.u64 	%r546, %rd252;
	setp.gt.u32 	%p52, %r545, %r546;
	mov.pred 	%p505, %p42;
	@%p52 bra 	$L__BB0_46;
	setp.lt.u32 	%p54, %r545, %r546;
	mov.pred 	%p505, %p45;
	@%p54 bra 	$L__BB0_46;
	cvt.u32.u64 	%r549, %rd236;
	cvt.u32.u64 	%r550, %rd251;
	setp.gt.u32 	%p56, %r549, %r550;
	mov.pred 	%p505, %p42;
	@%p56 bra 	$L__BB0_46;
	setp.lt.u32 	%p58, %r549, %r550;
	mov.pred 	%p505, %p45;
	@%p58 bra 	$L__BB0_46;
	ld.const.u32 	%r553, [_ZN3lux4cuda7kernels5BLS_PE+28];
	cvt.u64.u32 	%rd255, %r553;
	cvt.u32.u64 	%r554, %rd250;
	setp.gt.u32 	%p60, %r553, %r554;
	mov.pred 	%p505, %p42;
	@%p60 bra 	$L__BB0_46;
	cvt.u32.u64 	%r555, %rd255;
	setp.lt.u32 	%p62, %r555, %r554;
	mov.pred 	%p505, %p45;
	@%p62 bra 	$L__BB0_46;
	cvt.u32.u64 	%r557, %rd240;
	cvt.u32.u64 	%r558, %rd249;
	setp.gt.u32 	%p64, %r557, %r558;
	mov.pred 	%p505, %p42;
	@%p64 bra 	$L__BB0_46;
	setp.lt.u32 	%p66, %r557, %r558;
	mov.pred 	%p505, %p45;
	@%p66 bra 	$L__BB0_46;
	cvt.u32.u64 	%r561, %rd239;
	cvt.u32.u64 	%r562, %rd248;
	setp.gt.u32 	%p68, %r561, %r562;
	mov.pred 	%p505, %p42;
	@%p68 bra 	$L__BB0_46;
	setp.lt.u32 	%p70, %r561, %r562;
	mov.pred 	%p505, %p45;
	@%p70 bra 	$L__BB0_46;
	cvt.u32.u64 	%r565, %rd238;
	cvt.u32.u64 	%r566, %rd247;
	setp.gt.u32 	%p72, %r565, %r566;
	mov.pred 	%p505, %p42;
	@%p72 bra 	$L__BB0_46;
	setp.lt.u32 	%p74, %r565, %r566;
	mov.pred 	%p505, %p45;
	@%p74 bra 	$L__BB0_46;
	cvt.u32.u64 	%r569, %rd237;
	cvt.u32.u64 	%r570, %rd246;
	setp.gt.u32 	%p76, %r569, %r570;
	mov.pred 	%p505, %p42;
	@%p76 bra 	$L__BB0_46;
	setp.lt.u32 	%p78, %r569, %r570;
	mov.pred 	%p505, %p45;
	@%p78 bra 	$L__BB0_46;
	cvt.u32.u64 	%r573, %rd235;
	cvt.u32.u64 	%r574, %rd245;
	setp.gt.u32 	%p80, %r573, %r574;
	mov.pred 	%p505, %p42;
	@%p80 bra 	$L__BB0_46;
	setp.lt.u32 	%p82, %r573, %r574;
	mov.pred 	%p505, %p45;
	@%p82 bra 	$L__BB0_46;
	ld.const.u32 	%r577, [_ZN3lux4cuda7kernels5BLS_PE+4];
	cvt.u32.u64 	%r578, %rd244;
	setp.gt.u32 	%p84, %r577, %r578;
	mov.pred 	%p505, %p42;
	@%p84 bra 	$L__BB0_46;
	ld.const.u32 	%r579, [_ZN3lux4cuda7kernels5BLS_PE];
	setp.lt.u32 	%p85, %r577, %r578;
	setp.ge.u32 	%p86, %r1206, %r579;
	or.pred  	%p505, %p85, %p86;
$L__BB0_46:
	cvt.u32.u64 	%r1197, %rd252;
	cvt.u32.u64 	%r1196, %rd253;
	cvt.u32.u64 	%r1198, %rd251;
	cvt.u32.u64 	%r1200, %rd249;
	cvt.u32.u64 	%r1202, %rd247;
	cvt.u32.u64 	%r1201, %rd248;
	cvt.u32.u64 	%r1199, %rd250;
	cvt.u32.u64 	%r1204, %rd245;
	cvt.u32.u64 	%r1205, %rd244;
	cvt.u32.u64 	%r1203, %rd246;
	setp.lt.u64 	%p87, %rd254, 4294967296;
	not.pred 	%p88, %p505;
	and.pred  	%p89, %p88, %p87;
	@%p89 bra 	$L__BB0_48;
	cvt.u32.u64 	%r583, %rd243;
	cvt.u64.u32 	%rd1507, %r1206;
	ld.const.u32 	%rd1508, [_ZN3lux4cuda7kernels5BLS_PE];
	sub.s64 	%rd1509, %rd1507, %rd1508;
	cvt.u32.u64 	%r1206, %rd1509;
	shr.u64 	%rd1510, %rd1509, 63;
	and.b64  	%rd1511, %rd244, 4294967295;
	ld.const.u32 	%rd1512, [_ZN3lux4cuda7kernels5BLS_PE+4];
	add.s64 	%rd1513, %rd1510, %rd1512;
	sub.s64 	%rd1514, %rd1511, %rd1513;
	cvt.u32.u64 	%r1205, %rd1514;
	shr.u64 	%rd1515, %rd1514, 63;
	and.b64  	%rd1516, %rd245, 4294967295;
	add.s64 	%rd1517, %rd1515, %rd235;
	sub.s64 	%rd1518, %rd1516, %rd1517;
	cvt.u32.u64 	%r1204, %rd1518;
	shr.u64 	%rd1519, %rd1518, 63;
	and.b64  	%rd1520, %rd246, 4294967295;
	add.s64 	%rd1521, %rd1519, %rd237;
	sub.s64 	%rd1522, %rd1520, %rd1521;
	cvt.u32.u64 	%r1203, %rd1522;
	shr.u64 	%rd1523, %rd1522, 63;
	and.b64  	%rd1524, %rd247, 4294967295;
	add.s64 	%rd1525, %rd1523, %rd238;
	sub.s64 	%rd1526, %rd1524, %rd1525;
	cvt.u32.u64 	%r1202, %rd1526;
	shr.u64 	%rd1527, %rd1526, 63;
	and.b64  	%rd1528, %rd248, 4294967295;
	add.s64 	%rd1529, %rd1527, %rd239;
	sub.s64 	%rd1530, %rd1528, %rd1529;
	cvt.u32.u64 	%r1201, %rd1530;
	shr.u64 	%rd1531, %rd1530, 63;
	and.b64  	%rd1532, %rd249, 4294967295;
	add.s64 	%rd1533, %rd1531, %rd240;
	sub.s64 	%rd1534, %rd1532, %rd1533;
	cvt.u32.u64 	%r1200, %rd1534;
	shr.u64 	%rd1535, %rd1534, 63;
	and.b64  	%rd1536, %rd250, 4294967295;
	ld.const.u32 	%rd1537, [_ZN3lux4cuda7kernels5BLS_PE+28];
	add.s64 	%rd1538, %rd1535, %rd1537;
	sub.s64 	%rd1539, %rd1536, %rd1538;
	cvt.u32.u64 	%r1199, %rd1539;
	shr.u64 	%rd1540, %rd1539, 63;
	and.b64  	%rd1541, %rd251, 4294967295;
	add.s64 	%rd1542, %rd1540, %rd236;
	sub.s64 	%rd1543, %rd1541, %rd1542;
	cvt.u32.u64 	%r1198, %rd1543;
	shr.u64 	%rd1544, %rd1543, 63;
	and.b64  	%rd1545, %rd252, 4294967295;
	add.s64 	%rd1546, %rd1544, %rd241;
	sub.s64 	%rd1547, %rd1545, %rd1546;
	cvt.u32.u64 	%r1197, %rd1547;
	shr.u64 	%rd1548, %rd1547, 63;
	and.b64  	%rd1549, %rd253, 4294967295;
	add.s64 	%rd1550, %rd1548, %rd242;
	sub.s64 	%rd1551, %rd1549, %rd1550;
	cvt.u32.u64 	%r1196, %rd1551;
	shr.u64 	%rd1552, %rd1551, 63;
	cvt.u32.u64 	%r584, %rd1552;
	add.s32 	%r585, %r583, %r584;
	sub.s32 	%r1195, %r1195, %r585;
$L__BB0_48:
	st.local.u32 	[%rd1], %r1206;
	st.local.u32 	[%rd1+4], %r1205;
	st.local.u32 	[%rd1+8], %r1204;
	st.local.u32 	[%rd1+12], %r1203;
	st.local.u32 	[%rd1+16], %r1202;
	st.local.u32 	[%rd1+20], %r1201;
	st.local.u32 	[%rd1+24], %r1200;
	st.local.u32 	[%rd1+28], %r1199;
	st.local.u32 	[%rd1+32], %r1198;
	st.local.u32 	[%rd1+36], %r1197;
	st.local.u32 	[%rd1+40], %r1196;
	st.local.u32 	[%rd1+44], %r1195;
	mov.b32 	%r1207, 0;
	mov.b64 	%rd3390, 0;
	ld.const.u32 	%r589, [_ZN3lux4cuda7kernels11BLS_N_PRIMEE];
	ld.const.u32 	%r591, [_ZN3lux4cuda7kernels5BLS_PE];
	ld.const.u32 	%r592, [_ZN3lux4cuda7kernels5BLS_PE+4];
	ld.const.u32 	%r593, [_ZN3lux4cuda7kernels5BLS_PE+8];
	ld.const.u32 	%r594, [_ZN3lux4cuda7kernels5BLS_PE+12];
	ld.const.u32 	%r595, [_ZN3lux4cuda7kernels5BLS_PE+16];
	ld.const.u32 	%r596, [_ZN3lux4cuda7kernels5BLS_PE+20];
	ld.const.u32 	%r597, [_ZN3lux4cuda7kernels5BLS_PE+24];
	ld.const.u32 	%r598, [_ZN3lux4cuda7kernels5BLS_PE+28];
	ld.const.u32 	%r599, [_ZN3lux4cuda7kernels5BLS_PE+32];
	ld.const.u32 	%r600, [_ZN3lux4cuda7kernels5BLS_PE+36];
	ld.const.u32 	%r601, [_ZN3lux4cuda7kernels5BLS_PE+40];
	mov.u64 	%rd3389, %rd1;
	mov.u64 	%rd3391, %rd3390;
	mov.u64 	%rd3392, %rd3390;
	mov.u64 	%rd3393, %rd3390;
	mov.u64 	%rd3394, %rd3390;
	mov.u64 	%rd3395, %rd3390;
	mov.u64 	%rd3396, %rd3390;
	mov.u64 	%rd3397, %rd3390;
	mov.u64 	%rd3398, %rd3390;
	mov.u64 	%rd3399, %rd3390;
	mov.u64 	%rd3400, %rd3390;
	mov.u64 	%rd3401, %rd3390;
$L__BB0_49:
	ld.local.u32 	%r587, [%rd3389];
	mul.wide.u32 	%rd1554, %r587, %r1206;
	add.s64 	%rd1555, %rd3401, %rd1554;
	and.b64  	%rd1556, %rd1555, 4294967295;
	shr.u64 	%rd1557, %rd1555, 32;
	mul.wide.u32 	%rd1558, %r587, %r1205;
	add.s64 	%rd1559, %rd3400, %rd1557;
	add.s64 	%rd1560, %rd1559, %rd1558;
	and.b64  	%rd1561, %rd1560, 4294967295;
	shr.u64 	%rd1562, %rd1560, 32;
	mul.wide.u32 	%rd1563, %r587, %r1204;
	add.s64 	%rd1564, %rd3399, %rd1562;
	add.s64 	%rd1565, %rd1564, %rd1563;
	and.b64  	%rd1566, %rd1565, 4294967295;
	shr.u64 	%rd1567, %rd1565, 32;
	mul.wide.u32 	%rd1568, %r587, %r1203;
	add.s64 	%rd1569, %rd3398, %rd1567;
	add.s64 	%rd1570, %rd1569, %rd1568;
	and.b64  	%rd1571, %rd1570, 4294967295;
	shr.u64 	%rd1572, %rd1570, 32;
	mul.wide.u32 	%rd1573, %r587, %r1202;
	add.s64 	%rd1574, %rd3397, %rd1572;
	add.s64 	%rd1575, %rd1574, %rd1573;
	and.b64  	%rd1576, %rd1575, 4294967295;
	shr.u64 	%rd1577, %rd1575, 32;
	mul.wide.u32 	%rd1578, %r587, %r1201;
	add.s64 	%rd1579, %rd3396, %rd1577;
	add.s64 	%rd1580, %rd1579, %rd1578;
	and.b64  	%rd1581, %rd1580, 4294967295;
	shr.u64 	%rd1582, %rd1580, 32;
	mul.wide.u32 	%rd1583, %r587, %r1200;
	add.s64 	%rd1584, %rd3395, %rd1582;
	add.s64 	%rd1585, %rd1584, %rd1583;
	and.b64  	%rd1586, %rd1585, 4294967295;
	shr.u64 	%rd1587, %rd1585, 32;
	mul.wide.u32 	%rd1588, %r587, %r1199;
	add.s64 	%rd1589, %rd3394, %rd1587;
	add.s64 	%rd1590, %rd1589, %rd1588;
	and.b64  	%rd1591, %rd1590, 4294967295;
	shr.u64 	%rd1592, %rd1590, 32;
	mul.wide.u32 	%rd1593, %r587, %r1198;
	add.s64 	%rd1594, %rd3393, %rd1592;
	add.s64 	%rd1595, %rd1594, %rd1593;
	and.b64  	%rd1596, %rd1595, 4294967295;
	shr.u64 	%rd1597, %rd1595, 32;
	mul.wide.u32 	%rd1598, %r587, %r1197;
	add.s64 	%rd1599, %rd3392, %rd1597;
	add.s64 	%rd1600, %rd1599, %rd1598;
	and.b64  	%rd1601, %rd1600, 4294967295;
	shr.u64 	%rd1602, %rd1600, 32;
	mul.wide.u32 	%rd1603, %r587, %r1196;
	add.s64 	%rd1604, %rd3391, %rd1602;
	add.s64 	%rd1605, %rd1604, %rd1603;
	and.b64  	%rd1606, %rd1605, 4294967295;
	shr.u64 	%rd1607, %rd1605, 32;
	mul.wide.u32 	%rd1608, %r587, %r1195;
	add.s64 	%rd1609, %rd3390, %rd1607;
	add.s64 	%rd1610, %rd1609, %rd1608;
	and.b64  	%rd1611, %rd1610, 4294967295;
	shr.u64 	%rd1612, %rd1610, 32;
	cvt.u32.u64 	%r588, %rd1555;
	mul.lo.s32 	%r590, %r589, %r588;
	mul.wide.u32 	%rd1613, %r591, %r590;
	add.s64 	%rd1614, %rd1556, %rd1613;
	shr.u64 	%rd1615, %rd1614, 32;
	mul.wide.u32 	%rd1616, %r592, %r590;
	add.s64 	%rd1617, %rd1561, %rd1615;
	add.s64 	%rd269, %rd1617, %rd1616;
	and.b64  	%rd3401, %rd269, 4294967295;
	shr.u64 	%rd1618, %rd269, 32;
	mul.wide.u32 	%rd1619, %r593, %r590;
	add.s64 	%rd1620, %rd1566, %rd1618;
	add.s64 	%rd3411, %rd1620, %rd1619;
	and.b64  	%rd3400, %rd3411, 4294967295;
	shr.u64 	%rd1621, %rd3411, 32;
	mul.wide.u32 	%rd1622, %r594, %r590;
	add.s64 	%rd1623, %rd1571, %rd1621;
	add.s64 	%rd3410, %rd1623, %rd1622;
	and.b64  	%rd3399, %rd3410, 4294967295;
	shr.u64 	%rd1624, %rd3410, 32;
	mul.wide.u32 	%rd1625, %r595, %r590;
	add.s64 	%rd1626, %rd1576, %rd1624;
	add.s64 	%rd3409, %rd1626, %rd1625;
	and.b64  	%rd3398, %rd3409, 4294967295;
	shr.u64 	%rd1627, %rd3409, 32;
	mul.wide.u32 	%rd1628, %r596, %r590;
	add.s64 	%rd1629, %rd1581, %rd1627;
	add.s64 	%rd3408, %rd1629, %rd1628;
	and.b64  	%rd3397, %rd3408, 4294967295;
	shr.u64 	%rd1630, %rd3408, 32;
	mul.wide.u32 	%rd1631, %r597, %r590;
	add.s64 	%rd1632, %rd1586, %rd1630;
	add.s64 	%rd3407, %rd1632, %rd1631;
	and.b64  	%rd3396, %rd3407, 4294967295;
	shr.u64 	%rd1633, %rd3407, 32;
	mul.wide.u32 	%rd1634, %r598, %r590;
	add.s64 	%rd1635, %rd1591, %rd1633;
	add.s64 	%rd3406, %rd1635, %rd1634;
	and.b64  	%rd3395, %rd3406, 4294967295;
	shr.u64 	%rd1636, %rd3406, 32;
	mul.wide.u32 	%rd1637, %r599, %r590;
	add.s64 	%rd1638, %rd1596, %rd1636;
	add.s64 	%rd3405, %rd1638, %rd1637;
	and.b64  	%rd3394, %rd3405, 4294967295;
	shr.u64 	%rd1639, %rd3405, 32;
	mul.wide.u32 	%rd1640, %r600, %r590;
	add.s64 	%rd1641, %rd1601, %rd1639;
	add.s64 	%rd3404, %rd1641, %rd1640;
	and.b64  	%rd3393, %rd3404, 4294967295;
	shr.u64 	%rd1642, %rd3404, 32;
	mul.wide.u32 	%rd1643, %r601, %r590;
	add.s64 	%rd1644, %rd1606, %rd1642;
	add.s64 	%rd3403, %rd1644, %rd1643;
	and.b64  	%rd3392, %rd3403, 4294967295;
	shr.u64 	%rd1645, %rd3403, 32;
	mul.wide.u32 	%rd1646, %r539, %r590;
	add.s64 	%rd1647, %rd1611, %rd1645;
	add.s64 	%rd3402, %rd1647, %rd1646;
	and.b64  	%rd3391, %rd3402, 4294967295;
	shr.u64 	%rd1648, %rd3402, 32;
	add.s64 	%rd3390, %rd1612, %rd1648;
	add.s32 	%r1207, %r1207, 1;
	add.s64 	%rd3389, %rd3389, 4;
	setp.ne.s32 	%p90, %r1207, 12;
	@%p90 bra 	$L__BB0_49;
	cvt.u32.u64 	%r1210, %rd269;
	st.local.u32 	[%rd1], %r1210;
	st.local.u32 	[%rd1+4], %rd3411;
	st.local.u32 	[%rd1+8], %rd3410;
	st.local.u32 	[%rd1+12], %rd3409;
	st.local.u32 	[%rd1+16], %rd3408;
	st.local.u32 	[%rd1+20], %rd3407;
	st.local.u32 	[%rd1+24], %rd3406;
	st.local.u32 	[%rd1+28], %rd3405;
	st.local.u32 	[%rd1+32], %rd3404;
	st.local.u32 	[%rd1+36], %rd3403;
	st.local.u32 	[%rd1+40], %rd3402;
	st.local.u32 	[%rd1+44], %rd3390;
	mov.b32 	%r1208, 11;
$L__BB0_51:
	cvt.u32.u64 	%r1209, %rd3390;
	mul.wide.u32 	%rd1649, %r1208, 4;
	add.s64 	%rd1650, %rd1, %rd1649;
	ld.local.u32 	%r187, [%rd1650];
	mov.u64 	%rd1651, _ZN3lux4cuda7kernels5BLS_PE;
	add.s64 	%rd1652, %rd1651, %rd1649;
	ld.const.u32 	%r604, [%rd1652];
	setp.lt.u32 	%p91, %r187, %r604;
	@%p91 bra 	$L__BB0_55;
	ld.const.u32 	%r605, [%rd1652];
	setp.le.u32 	%p92, %r187, %r605;
	add.s32 	%r188, %r1208, -1;
	setp.ne.s32 	%p93, %r1208, 0;
	and.pred  	%p94, %p92, %p93;
	mov.u32 	%r1208, %r188;
	@%p94 bra 	$L__BB0_51;
	ld.const.u32 	%rd1656, [_ZN3lux4cuda7kernels5BLS_PE];
	sub.s64 	%rd1657, %rd3401, %rd1656;
	cvt.u32.u64 	%r1210, %rd1657;
	shr.u64 	%rd1658, %rd1657, 63;
	ld.const.u32 	%rd1659, [_ZN3lux4cuda7kernels5BLS_PE+4];
	add.s64 	%rd1660, %rd1658, %rd1659;
	sub.s64 	%rd3411, %rd3400, %rd1660;
	shr.u64 	%rd1661, %rd3411, 63;
	ld.const.u32 	%rd294, [_ZN3lux4cuda7kernels5BLS_PE+8];
	add.s64 	%rd1662, %rd1661, %rd294;
	sub.s64 	%rd3410, %rd3399, %rd1662;
	shr.u64 	%rd1663, %rd3410, 63;
	ld.const.u32 	%rd296, [_ZN3lux4cuda7kernels5BLS_PE+12];
	add.s64 	%rd1664, %rd1663, %rd296;
	sub.s64 	%rd3409, %rd3398, %rd1664;
	shr.u64 	%rd1665, %rd3409, 63;
	ld.const.u32 	%rd298, [_ZN3lux4cuda7kernels5BLS_PE+16];
	add.s64 	%rd1666, %rd1665, %rd298;
	sub.s64 	%rd3408, %rd3397, %rd1666;
	shr.u64 	%rd1667, %rd3408, 63;
	ld.const.u32 	%rd300, [_ZN3lux4cuda7kernels5BLS_PE+20];
	add.s64 	%rd1668, %rd1667, %rd300;
	sub.s64 	%rd3407, %rd3396, %rd1668;
	shr.u64 	%rd1669, %rd3407, 63;
	ld.const.u32 	%rd302, [_ZN3lux4cuda7kernels5BLS_PE+24];
	add.s64 	%rd1670, %rd1669, %rd302;
	sub.s64 	%rd3406, %rd3395, %rd1670;
	shr.u64 	%rd1671, %rd3406, 63;
	ld.const.u32 	%rd1672, [_ZN3lux4cuda7kernels5BLS_PE+28];
	add.s64 	%rd1673, %rd1671, %rd1672;
	sub.s64 	%rd3405, %rd3394, %rd1673;
	shr.u64 	%rd1674, %rd3405, 63;
	ld.const.u32 	%rd305, [_ZN3lux4cuda7kernels5BLS_PE+32];
	add.s64 	%rd1675, %rd1674, %rd305;
	sub.s64 	%rd3404, %rd3393, %rd1675;
	shr.u64 	%rd1676, %rd3404, 63;
	ld.const.u32 	%rd307, [_ZN3lux4cuda7kernels5BLS_PE+36];
	add.s64 	%rd1677, %rd1676, %rd307;
	sub.s64 	%rd3403, %rd3392, %rd1677;
	shr.u64 	%rd1678, %rd3403, 63;
	ld.const.u32 	%rd309, [_ZN3lux4cuda7kernels5BLS_PE+40];
	add.s64 	%rd1679, %rd1678, %rd309;
	sub.s64 	%rd3402, %rd3391, %rd1679;
	shr.u64 	%rd1680, %rd3402, 63;
	and.b64  	%rd1681, %rd3390, 4294967295;
	ld.const.u32 	%rd311, [_ZN3lux4cuda7kernels5BLS_PE+44];
	add.s64 	%rd1682, %rd1680, %rd311;
	sub.s64 	%rd1683, %rd1681, %rd1682;
	cvt.u32.u64 	%r1209, %rd1683;
	setp.gt.s64 	%p95, %rd1683, -1;
	@%p95 bra 	$L__BB0_55;
	cvt.u32.u64 	%r606, %rd311;
	ld.const.u32 	%r607, [_ZN3lux4cuda7kernels5BLS_PE];
	add.s32 	%r1210, %r607, %r1210;
	setp.lt.u32 	%p96, %r1210, %r607;
	selp.u64 	%rd1684, 1, 0, %p96;
	and.b64  	%rd1685, %rd3411, 4294967295;
	add.s64 	%rd1686, %rd1685, %rd1684;
	add.s64 	%rd3411, %rd1686, %rd1659;
	shr.u64 	%rd1688, %rd3411, 32;
	and.b64  	%rd1689, %rd3410, 4294967295;
	add.s64 	%rd1690, %rd1688, %rd1689;
	add.s64 	%rd3410, %rd1690, %rd294;
	shr.u64 	%rd1691, %rd3410, 32;
	and.b64  	%rd1692, %rd3409, 4294967295;
	add.s64 	%rd1693, %rd1691, %rd1692;
	add.s64 	%rd3409, %rd1693, %rd296;
	shr.u64 	%rd1694, %rd3409, 32;
	and.b64  	%rd1695, %rd3408, 4294967295;
	add.s64 	%rd1696, %rd1694, %rd1695;
	add.s64 	%rd3408, %rd1696, %rd298;
	shr.u64 	%rd1697, %rd3408, 32;
	and.b64  	%rd1698, %rd3407, 4294967295;
	add.s64 	%rd1699, %rd1697, %rd1698;
	add.s64 	%rd3407, %rd1699, %rd300;
	shr.u64 	%rd1700, %rd3407, 32;
	and.b64  	%rd1701, %rd3406, 4294967295;
	add.s64 	%rd1702, %rd1700, %rd1701;
	add.s64 	%rd3406, %rd1702, %rd302;
	shr.u64 	%rd1703, %rd3406, 32;
	and.b64  	%rd1704, %rd3405, 4294967295;
	add.s64 	%rd1705, %rd1703, %rd1704;
	add.s64 	%rd3405, %rd1705, %rd1672;
	shr.u64 	%rd1707, %rd3405, 32;
	and.b64  	%rd1708, %rd3404, 4294967295;
	add.s64 	%rd1709, %rd1707, %rd1708;
	add.s64 	%rd3404, %rd1709, %rd305;
	shr.u64 	%rd1710, %rd3404, 32;
	and.b64  	%rd1711, %rd3403, 4294967295;
	add.s64 	%rd1712, %rd1710, %rd1711;
	add.s64 	%rd3403, %rd1712, %rd307;
	shr.u64 	%rd1713, %rd3403, 32;
	and.b64  	%rd1714, %rd3402, 4294967295;
	add.s64 	%rd1715, %rd1713, %rd1714;
	add.s64 	%rd3402, %rd1715, %rd309;
	{ .reg .b32 tmp; mov.b64 {tmp, %r608}, %rd3402; }
	add.s32 	%r609, %r1209, %r608;
	add.s32 	%r1209, %r609, %r606;
$L__BB0_55:
	ld.const.u32 	%rd332, [_ZN3lux4cuda7kernels5BLS_PE+8];
	ld.const.u32 	%rd333, [_ZN3lux4cuda7kernels5BLS_PE+32];
	ld.const.u32 	%rd334, [_ZN3lux4cuda7kernels5BLS_PE+12];
	ld.const.u32 	%rd335, [_ZN3lux4cuda7kernels5BLS_PE+16];
	ld.const.u32 	%rd336, [_ZN3lux4cuda7kernels5BLS_PE+20];
	ld.const.u32 	%rd337, [_ZN3lux4cuda7kernels5BLS_PE+24];
	ld.const.u32 	%rd338, [_ZN3lux4cuda7kernels5BLS_PE+44];
	ld.const.u32 	%rd339, [_ZN3lux4cuda7kernels5BLS_PE+36];
	cvt.u64.u32 	%rd1716, %r1210;
	cvt.u64.u32 	%rd1717, %r1174;
	sub.s64 	%rd1718, %rd1716, %rd1717;
	cvt.u32.u64 	%r1212, %rd1718;
	shr.u64 	%rd1719, %rd1718, 63;
	and.b64  	%rd1720, %rd3411, 4294967295;
	and.b64  	%rd340, %rd3342, 4294967295;
	add.s64 	%rd1721, %rd1719, %rd340;
	sub.s64 	%rd3421, %rd1720, %rd1721;
	shr.u64 	%rd1722, %rd3421, 63;
	and.b64  	%rd1723, %rd3410, 4294967295;
	and.b64  	%rd342, %rd3341, 4294967295;
	add.s64 	%rd1724, %rd1722, %rd342;
	sub.s64 	%rd3420, %rd1723, %rd1724;
	shr.u64 	%rd1725, %rd3420, 63;
	and.b64  	%rd1726, %rd3409, 4294967295;
	and.b64  	%rd344, %rd3340, 4294967295;
	add.s64 	%rd1727, %rd1725, %rd344;
	sub.s64 	%rd3419, %rd1726, %rd1727;
	shr.u64 	%rd1728, %rd3419, 63;
	and.b64  	%rd1729, %rd3408, 4294967295;
	and.b64  	%rd346, %rd3339, 4294967295;
	add.s64 	%rd1730, %rd1728, %rd346;
	sub.s64 	%rd3418, %rd1729, %rd1730;
	shr.u64 	%rd1731, %rd3418, 63;
	and.b64  	%rd1732, %rd3407, 4294967295;
	and.b64  	%rd348, %rd3338, 4294967295;
	add.s64 	%rd1733, %rd1731, %rd348;
	sub.s64 	%rd3417, %rd1732, %rd1733;
	shr.u64 	%rd1734, %rd3417, 63;
	and.b64  	%rd1735, %rd3406, 4294967295;
	and.b64  	%rd350, %rd3337, 4294967295;
	add.s64 	%rd1736, %rd1734, %rd350;
	sub.s64 	%rd3416, %rd1735, %rd1736;
	shr.u64 	%rd1737, %rd3416, 63;
	and.b64  	%rd1738, %rd3405, 4294967295;
	and.b64  	%rd352, %rd3336, 4294967295;
	add.s64 	%rd1739, %rd1737, %rd352;
	sub.s64 	%rd3415, %rd1738, %rd1739;
	shr.u64 	%rd1740, %rd3415, 63;
	and.b64  	%rd1741, %rd3404, 4294967295;
	and.b64  	%rd354, %rd3335, 4294967295;
	add.s64 	%rd1742, %rd1740, %rd354;
	sub.s64 	%rd3414, %rd1741, %rd1742;
	shr.u64 	%rd1743, %rd3414, 63;
	and.b64  	%rd1744, %rd3403, 4294967295;
	and.b64  	%rd356, %rd3334, 4294967295;
	add.s64 	%rd1745, %rd1743, %rd356;
	sub.s64 	%rd3413, %rd1744, %rd1745;
	shr.u64 	%rd1746, %rd3413, 63;
	and.b64  	%rd1747, %rd3402, 4294967295;
	and.b64  	%rd358, %rd3333, 4294967295;
	add.s64 	%rd1748, %rd1746, %rd358;
	sub.s64 	%rd3412, %rd1747, %rd1748;
	shr.u64 	%rd1749, %rd3412, 63;
	cvt.u64.u32 	%rd1750, %r1209;
	cvt.u64.u32 	%rd1751, %r1173;
	add.s64 	%rd1752, %rd1749, %rd1751;
	sub.s64 	%rd1753, %rd1750, %rd1752;
	cvt.u32.u64 	%r1211, %rd1753;
	setp.gt.s64 	%p97, %rd1753, -1;
	@%p97 bra 	$L__BB0_57;
	cvt.u32.u64 	%r610, %rd338;
	ld.const.u32 	%r611, [_ZN3lux4cuda7kernels5BLS_PE];
	add.s32 	%r1212, %r611, %r1212;
	setp.lt.u32 	%p98, %r1212, %r611;
	selp.u64 	%rd1754, 1, 0, %p98;
	and.b64  	%rd1755, %rd3421, 4294967295;
	add.s64 	%rd1756, %rd1755, %rd1754;
	ld.const.u32 	%rd1757, [_ZN3lux4cuda7kernels5BLS_PE+4];
	add.s64 	%rd3421, %rd1756, %rd1757;
	shr.u64 	%rd1758, %rd3421, 32;
	and.b64  	%rd1759, %rd3420, 4294967295;
	add.s64 	%rd1760, %rd1758, %rd1759;
	add.s64 	%rd3420, %rd1760, %rd332;
	shr.u64 	%rd1761, %rd3420, 32;
	and.b64  	%rd1762, %rd3419, 4294967295;
	add.s64 	%rd1763, %rd1761, %rd1762;
	add.s64 	%rd3419, %rd1763, %rd334;
	shr.u64 	%rd1764, %rd3419, 32;
	and.b64  	%rd1765, %rd3418, 4294967295;
	add.s64 	%rd1766, %rd1764, %rd1765;
	add.s64 	%rd3418, %rd1766, %rd335;
	shr.u64 	%rd1767, %rd3418, 32;
	and.b64  	%rd1768, %rd3417, 4294967295;
	add.s64 	%rd1769, %rd1767, %rd1768;
	add.s64 	%rd3417, %rd1769, %rd336;
	shr.u64 	%rd1770, %rd3417, 32;
	and.b64  	%rd1771, %rd3416, 4294967295;
	add.s64 	%rd1772, %rd1770, %rd1771;
	add.s64 	%rd3416, %rd1772, %rd337;
	shr.u64 	%rd1773, %rd3416, 32;
	and.b64  	%rd1774, %rd3415, 4294967295;
	add.s64 	%rd1775, %rd1773, %rd1774;
	ld.const.u32 	%rd1776, [_ZN3lux4cuda7kernels5BLS_PE+28];
	add.s64 	%rd3415, %rd1775, %rd1776;
	shr.u64 	%rd1777, %rd3415, 32;
	and.b64  	%rd1778, %rd3414, 4294967295;
	add.s64 	%rd1779, %rd1777, %rd1778;
	add.s64 	%rd3414, %rd1779, %rd333;
	shr.u64 	%rd1780, %rd3414, 32;
	and.b64  	%rd1781, %rd3413, 4294967295;
	add.s64 	%rd1782, %rd1780, %rd1781;
	add.s64 	%rd3413, %rd1782, %rd339;
	shr.u64 	%rd1783, %rd3413, 32;
	and.b64  	%rd1784, %rd3412, 4294967295;
	add.s64 	%rd1785, %rd1783, %rd1784;
	ld.const.u32 	%rd1786, [_ZN3lux4cuda7kernels5BLS_PE+40];
	add.s64 	%rd3412, %rd1785, %rd1786;
	{ .reg .b32 tmp; mov.b64 {tmp, %r612}, %rd3412; }
	add.s32 	%r613, %r1211, %r612;
	add.s32 	%r1211, %r613, %r610;
$L__BB0_57:
	cvt.u64.u32 	%rd1787, %r1212;
	cvt.u64.u32 	%rd1788, %r1194;
	sub.s64 	%rd1789, %rd1787, %rd1788;
	cvt.u32.u64 	%r1214, %rd1789;
	shr.u64 	%rd1790, %rd1789, 63;
	and.b64  	%rd1791, %rd3421, 4294967295;
	and.b64  	%rd380, %rd3388, 4294967295;
	add.s64 	%rd1792, %rd1790, %rd380;
	sub.s64 	%rd3431, %rd1791, %rd1792;
	shr.u64 	%rd1793, %rd3431, 63;
	and.b64  	%rd1794, %rd3420, 4294967295;
	and.b64  	%rd382, %rd3387, 4294967295;
	add.s64 	%rd1795, %rd1793, %rd382;
	sub.s64 	%rd3430, %rd1794, %rd1795;
	shr.u64 	%rd1796, %rd3430, 63;
	and.b64  	%rd1797, %rd3419, 4294967295;
	and.b64  	%rd384, %rd3386, 4294967295;
	add.s64 	%rd1798, %rd1796, %rd384;
	sub.s64 	%rd3429, %rd1797, %rd1798;
	shr.u64 	%rd1799, %rd3429, 63;
	and.b64  	%rd1800, %rd3418, 4294967295;
	and.b64  	%rd386, %rd3385, 4294967295;
	add.s64 	%rd1801, %rd1799, %rd386;
	sub.s64 	%rd3428, %rd1800, %rd1801;
	shr.u64 	%rd1802, %rd3428, 63;
	and.b64  	%rd1803, %rd3417, 4294967295;
	and.b64  	%rd388, %rd3384, 4294967295;
	add.s64 	%rd1804, %rd1802, %rd388;
	sub.s64 	%rd3427, %rd1803, %rd1804;
	shr.u64 	%rd1805, %rd3427, 63;
	and.b64  	%rd1806, %rd3416, 4294967295;
	and.b64  	%rd390, %rd3383, 4294967295;
	add.s64 	%rd1807, %rd1805, %rd390;
	sub.s64 	%rd3426, %rd1806, %rd1807;
	shr.u64 	%rd1808, %rd3426, 63;
	and.b64  	%rd1809, %rd3415, 4294967295;
	and.b64  	%rd392, %rd3382, 4294967295;
	add.s64 	%rd1810, %rd1808, %rd392;
	sub.s64 	%rd3425, %rd1809, %rd1810;
	shr.u64 	%rd1811, %rd3425, 63;
	and.b64  	%rd1812, %rd3414, 4294967295;
	and.b64  	%rd394, %rd3381, 4294967295;
	add.s64 	%rd1813, %rd1811, %rd394;
	sub.s64 	%rd3424, %rd1812, %rd1813;
	shr.u64 	%rd1814, %rd3424, 63;
	and.b64  	%rd1815, %rd3413, 4294967295;
	and.b64  	%rd396, %rd3380, 4294967295;
	add.s64 	%rd1816, %rd1814, %rd396;
	sub.s64 	%rd3423, %rd1815, %rd1816;
	shr.u64 	%rd1817, %rd3423, 63;
	and.b64  	%rd1818, %rd3412, 4294967295;
	and.b64  	%rd398, %rd3379, 4294967295;
	add.s64 	%rd1819, %rd1817, %rd398;
	sub.s64 	%rd3422, %rd1818, %rd1819;
	shr.u64 	%rd1820, %rd3422, 63;
	cvt.u64.u32 	%rd1821, %r1211;
	cvt.u64.u32 	%rd1822, %r1193;
	add.s64 	%rd1823, %rd1820, %rd1822;
	sub.s64 	%rd1824, %rd1821, %rd1823;
	cvt.u32.u64 	%r1213, %rd1824;
	setp.gt.s64 	%p99, %rd1824, -1;
	@%p99 bra 	$L__BB0_59;
	cvt.u32.u64 	%r614, %rd338;
	ld.const.u32 	%r615, [_ZN3lux4cuda7kernels5BLS_PE];
	add.s32 	%r1214, %r615, %r1214;
	setp.lt.u32 	%p100, %r1214, %r615;
	selp.u64 	%rd1825, 1, 0, %p100;
	and.b64  	%rd1826, %rd3431, 4294967295;
	add.s64 	%rd1827, %rd1826, %rd1825;
	ld.const.u32 	%rd1828, [_ZN3lux4cuda7kernels5BLS_PE+4];
	add.s64 	%rd3431, %rd1827, %rd1828;
	shr.u64 	%rd1829, %rd3431, 32;
	and.b64  	%rd1830, %rd3430, 4294967295;
	add.s64 	%rd1831, %rd1829, %rd1830;
	add.s64 	%rd3430, %rd1831, %rd332;
	shr.u64 	%rd1832, %rd3430, 32;
	and.b64  	%rd1833, %rd3429, 4294967295;
	add.s64 	%rd1834, %rd1832, %rd1833;
	add.s64 	%rd3429, %rd1834, %rd334;
	shr.u64 	%rd1835, %rd3429, 32;
	and.b64  	%rd1836, %rd3428, 4294967295;
	add.s64 	%rd1837, %rd1835, %rd1836;
	add.s64 	%rd3428, %rd1837, %rd335;
	shr.u64 	%rd1838, %rd3428, 32;
	and.b64  	%rd1839, %rd3427, 4294967295;
	add.s64 	%rd1840, %rd1838, %rd1839;
	add.s64 	%rd3427, %rd1840, %rd336;
	shr.u64 	%rd1841, %rd3427, 32;
	and.b64  	%rd1842, %rd3426, 4294967295;
	add.s64 	%rd1843, %rd1841, %rd1842;
	add.s64 	%rd3426, %rd1843, %rd337;
	shr.u64 	%rd1844, %rd3426, 32;
	and.b64  	%rd1845, %rd3425, 4294967295;
	add.s64 	%rd1846, %rd1844, %rd1845;
	ld.const.u32 	%rd1847, [_ZN3lux4cuda7kernels5BLS_PE+28];
	add.s64 	%rd3425, %rd1846, %rd1847;
	shr.u64 	%rd1848, %rd3425, 32;
	and.b64  	%rd1849, %rd3424, 4294967295;
	add.s64 	%rd1850, %rd1848, %rd1849;
	add.s64 	%rd3424, %rd1850, %rd333;
	shr.u64 	%rd1851, %rd3424, 32;
	and.b64  	%rd1852, %rd3423, 4294967295;
	add.s64 	%rd1853, %rd1851, %rd1852;
	add.s64 	%rd3423, %rd1853, %rd339;
	shr.u64 	%rd1854, %rd3423, 32;
	and.b64  	%rd1855, %rd3422, 4294967295;
	add.s64 	%rd1856, %rd1854, %rd1855;
	ld.const.u32 	%rd1857, [_ZN3lux4cuda7kernels5BLS_PE+40];
	add.s64 	%rd3422, %rd1856, %rd1857;
	{ .reg .b32 tmp; mov.b64 {tmp, %r616}, %rd3422; }
	add.s32 	%r617, %r1213, %r616;
	add.s32 	%r1213, %r617, %r614;
$L__BB0_59:
	ld.const.u32 	%rd424, [_ZN3lux4cuda7kernels5BLS_PE+40];
	ld.const.u32 	%r618, [_ZN3lux4cuda7kernels5BLS_PE+44];
	cvt.u64.u32 	%rd425, %r618;
	shl.b32 	%r1215, %r1214, 1;
	shr.u32 	%r619, %r1214, 31;
	cvt.u64.u32 	%rd1858, %r619;
	shl.b64 	%rd1859, %rd3431, 1;
	and.b64  	%rd1860, %rd1859, 8589934590;
	or.b64  	%rd3432, %rd1860, %rd1858;
	shr.u64 	%rd1861, %rd1860, 32;
	shl.b64 	%rd1862, %rd3430, 1;
	and.b64  	%rd1863, %rd1862, 8589934590;
	or.b64  	%rd3433, %rd1861, %rd1863;
	shr.u64 	%rd1864, %rd1863, 32;
	shl.b64 	%rd1865, %rd3429, 1;
	and.b64  	%rd1866, %rd1865, 8589934590;
	or.b64  	%rd3434, %rd1864, %rd1866;
	shr.u64 	%rd1867, %rd1866, 32;
	shl.b64 	%rd1868, %rd3428, 1;
	and.b64  	%rd1869, %rd1868, 8589934590;
	or.b64  	%rd3435, %rd1867, %rd1869;
	shr.u64 	%rd1870, %rd1869, 32;
	shl.b64 	%rd1871, %rd3427, 1;
	and.b64  	%rd1872, %rd1871, 8589934590;
	or.b64  	%rd3436, %rd1870, %rd1872;
	shr.u64 	%rd1873, %rd1872, 32;
	shl.b64 	%rd1874, %rd3426, 1;
	and.b64  	%rd1875, %rd1874, 8589934590;
	or.b64  	%rd3437, %rd1873, %rd1875;
	shr.u64 	%rd1876, %rd1875, 32;
	shl.b64 	%rd1877, %rd3425, 1;
	and.b64  	%rd1878, %rd1877, 8589934590;
	or.b64  	%rd3438, %rd1876, %rd1878;
	shr.u64 	%rd1879, %rd1878, 32;
	shl.b64 	%rd1880, %rd3424, 1;
	and.b64  	%rd1881, %rd1880, 8589934590;
	or.b64  	%rd3439, %rd1879, %rd1881;
	shr.u64 	%rd1882, %rd1881, 32;
	shl.b64 	%rd1883, %rd3423, 1;
	and.b64  	%rd1884, %rd1883, 8589934590;
	or.b64  	%rd3440, %rd1882, %rd1884;
	shr.u64 	%rd1885, %rd1884, 32;
	shl.b64 	%rd1886, %rd3422, 1;
	and.b64  	%rd1887, %rd1886, 8589934590;
	or.b64  	%rd3441, %rd1885, %rd1887;
	shr.u64 	%rd1888, %rd1887, 32;
	shl.b32 	%r620, %r1213, 1;
	cvt.u64.u32 	%rd1889, %r620;
	cvt.u32.u64 	%r621, %rd1889;
	cvt.u32.u64 	%r622, %rd1888;
	add.s32 	%r1216, %r622, %r621;
	setp.gt.u32 	%p102, %r618, %r1216;
	mov.pred 	%p101, 0;
	mov.pred 	%p506, %p101;
	@%p102 bra 	$L__BB0_81;
	cvt.u32.u64 	%r623, %rd425;
	setp.lt.u32 	%p104, %r623, %r1216;
	mov.pred 	%p103, -1;
	mov.pred 	%p506, %p103;
	@%p104 bra 	$L__BB0_81;
	cvt.u32.u64 	%r624, %rd424;
	cvt.u32.u64 	%r625, %rd3441;
	setp.gt.u32 	%p106, %r624, %r625;
	mov.pred 	%p506, %p101;
	@%p106 bra 	$L__BB0_81;
	setp.lt.u32 	%p108, %r624, %r625;
	mov.pred 	%p506, %p103;
	@%p108 bra 	$L__BB0_81;
	cvt.u32.u64 	%r628, %rd339;
	cvt.u32.u64 	%r629, %rd3440;
	setp.gt.u32 	%p110, %r628, %r629;
	mov.pred 	%p506, %p101;
	@%p110 bra 	$L__BB0_81;
	setp.lt.u32 	%p112, %r628, %r629;
	mov.pred 	%p506, %p103;
	@%p112 bra 	$L__BB0_81;
	cvt.u32.u64 	%r632, %rd333;
	cvt.u32.u64 	%r633, %rd3439;
	setp.gt.u32 	%p114, %r632, %r633;
	mov.pred 	%p506, %p101;
	@%p114 bra 	$L__BB0_81;
	setp.lt.u32 	%p116, %r632, %r633;
	mov.pred 	%p506, %p103;
	@%p116 bra 	$L__BB0_81;
	ld.const.u32 	%r636, [_ZN3lux4cuda7kernels5BLS_PE+28];
	cvt.u64.u32 	%rd436, %r636;
	cvt.u32.u64 	%r637, %rd3438;
	setp.gt.u32 	%p118, %r636, %r637;
	mov.pred 	%p506, %p101;
	@%p118 bra 	$L__BB0_81;
	cvt.u32.u64 	%r638, %rd436;
	setp.lt.u32 	%p120, %r638, %r637;
	mov.pred 	%p506, %p103;
	@%p120 bra 	$L__BB0_81;
	cvt.u32.u64 	%r640, %rd337;
	cvt.u32.u64 	%r641, %rd3437;
	setp.gt.u32 	%p122, %r640, %r641;
	mov.pred 	%p506, %p101;
	@%p122 bra 	$L__BB0_81;
	setp.lt.u32 	%p124, %r640, %r641;
	mov.pred 	%p506, %p103;
	@%p124 bra 	$L__BB0_81;
	cvt.u32.u64 	%r644, %rd336;
	cvt.u32.u64 	%r645, %rd3436;
	setp.gt.u32 	%p126, %r644, %r645;
	mov.pred 	%p506, %p101;
	@%p126 bra 	$L__BB0_81;
	setp.lt.u32 	%p128, %r644, %r645;
	mov.pred 	%p506, %p103;
	@%p128 bra 	$L__BB0_81;
	cvt.u32.u64 	%r648, %rd335;
	cvt.u32.u64 	%r649, %rd3435;
	setp.gt.u32 	%p130, %r648, %r649;
	mov.pred 	%p506, %p101;
	@%p130 bra 	$L__BB0_81;
	setp.lt.u32 	%p132, %r648, %r649;
	mov.pred 	%p506, %p103;
	@%p132 bra 	$L__BB0_81;
	cvt.u32.u64 	%r652, %rd334;
	cvt.u32.u64 	%r653, %rd3434;
	setp.gt.u32 	%p134, %r652, %r653;
	mov.pred 	%p506, %p101;
	@%p134 bra 	$L__BB0_81;
	setp.lt.u32 	%p136, %r652, %r653;
	mov.pred 	%p506, %p103;
	@%p136 bra 	$L__BB0_81;
	cvt.u32.u64 	%r656, %rd332;
	cvt.u32.u64 	%r657, %rd3433;
	setp.gt.u32 	%p138, %r656, %r657;
	mov.pred 	%p506, %p101;
	@%p138 bra 	$L__BB0_81;
	setp.lt.u32 	%p140, %r656, %r657;
	mov.pred 	%p506, %p103;
	@%p140 bra 	$L__BB0_81;
	ld.const.u32 	%r660, [_ZN3lux4cuda7kernels5BLS_PE+4];
	cvt.u32.u64 	%r661, %rd3432;
	setp.gt.u32 	%p142, %r660, %r661;
	mov.pred 	%p506, %p101;
	@%p142 bra 	$L__BB0_81;
	ld.const.u32 	%r662, [_ZN3lux4cuda7kernels5BLS_PE];
	setp.lt.u32 	%p143, %r660, %r661;
	setp.ge.u32 	%p144, %r1215, %r662;
	or.pred  	%p506, %p143, %p144;
$L__BB0_81:
	shr.u64 	%rd1890, %rd3441, 32;
	mul.wide.u32 	%rd1891, %r1213, 2;
	or.b64  	%rd1892, %rd1890, %rd1891;
	setp.lt.u64 	%p145, %rd1892, 4294967296;
	not.pred 	%p146, %p506;
	and.pred  	%p147, %p146, %p145;
	@%p147 bra 	$L__BB0_83;
	cvt.u32.u64 	%r666, %rd425;
	cvt.u64.u32 	%rd1894, %r1215;
	ld.const.u32 	%rd1895, [_ZN3lux4cuda7kernels5BLS_PE];
	sub.s64 	%rd1896, %rd1894, %rd1895;
	cvt.u32.u64 	%r1215, %rd1896;
	shr.u64 	%rd1897, %rd1896, 63;
	and.b64  	%rd1898, %rd3432, 4294967295;
	ld.const.u32 	%rd1899, [_ZN3lux4cuda7kernels5BLS_PE+4];
	add.s64 	%rd1900, %rd1897, %rd1899;
	sub.s64 	%rd3432, %rd1898, %rd1900;
	shr.u64 	%rd1901, %rd3432, 63;
	and.b64  	%rd1902, %rd3433, 4294967295;
	add.s64 	%rd1903, %rd1901, %rd332;
	sub.s64 	%rd3433, %rd1902, %rd1903;
	shr.u64 	%rd1904, %rd3433, 63;
	and.b64  	%rd1905, %rd3434, 4294967295;
	add.s64 	%rd1906, %rd1904, %rd334;
	sub.s64 	%rd3434, %rd1905, %rd1906;
	shr.u64 	%rd1907, %rd3434, 63;
	and.b64  	%rd1908, %rd3435, 4294967295;
	add.s64 	%rd1909, %rd1907, %rd335;
	sub.s64 	%rd3435, %rd1908, %rd1909;
	shr.u64 	%rd1910, %rd3435, 63;
	and.b64  	%rd1911, %rd3436, 4294967295;
	add.s64 	%rd1912, %rd1910, %rd336;
	sub.s64 	%rd3436, %rd1911, %rd1912;
	shr.u64 	%rd1913, %rd3436, 63;
	and.b64  	%rd1914, %rd3437, 4294967295;
	add.s64 	%rd1915, %rd1913, %rd337;
	sub.s64 	%rd3437, %rd1914, %rd1915;
	shr.u64 	%rd1916, %rd3437, 63;
	and.b64  	%rd1917, %rd3438, 4294967295;
	ld.const.u32 	%rd1918, [_ZN3lux4cuda7kernels5BLS_PE+28];
	add.s64 	%rd1919, %rd1916, %rd1918;
	sub.s64 	%rd3438, %rd1917, %rd1919;
	shr.u64 	%rd1920, %rd3438, 63;
	and.b64  	%rd1921, %rd3439, 4294967295;
	add.s64 	%rd1922, %rd1920, %rd333;
	sub.s64 	%rd3439, %rd1921, %rd1922;
	shr.u64 	%rd1923, %rd3439, 63;
	and.b64  	%rd1924, %rd3440, 4294967295;
	add.s64 	%rd1925, %rd1923, %rd339;
	sub.s64 	%rd3440, %rd1924, %rd1925;
	shr.u64 	%rd1926, %rd3440, 63;
	and.b64  	%rd1927, %rd3441, 4294967295;
	add.s64 	%rd1928, %rd1926, %rd424;
	sub.s64 	%rd3441, %rd1927, %rd1928;
	shr.u64 	%rd1929, %rd3441, 63;
	cvt.u32.u64 	%r667, %rd1929;
	add.s32 	%r668, %r666, %r667;
	sub.s32 	%r1216, %r1216, %r668;
$L__BB0_83:
	ld.const.u32 	%rd460, [_ZN3lux4cuda7kernels5BLS_PE+16];
	ld.const.u32 	%rd461, [_ZN3lux4cuda7kernels5BLS_PE+20];
	ld.const.u32 	%rd462, [_ZN3lux4cuda7kernels5BLS_PE+24];
	ld.const.u32 	%rd463, [_ZN3lux4cuda7kernels5BLS_PE+36];
	shr.u64 	%rd1930, %rd358, 31;
	shl.b32 	%r670, %r1173, 1;
	cvt.u64.u32 	%rd1931, %r670;
	cvt.u32.u64 	%r671, %rd1930;
	cvt.u32.u64 	%r672, %rd1931;
	add.s32 	%r1218, %r671, %r672;
	setp.gt.u32 	%p149, %r618, %r1218;
	mov.pred 	%p148, 0;
	mov.pred 	%p507, %p148;
	@%p149 bra 	$L__BB0_105;
	cvt.u32.u64 	%r673, %rd425;
	setp.lt.u32 	%p151, %r673, %r1218;
	mov.pred 	%p150, -1;
	mov.pred 	%p507, %p150;
	@%p151 bra 	$L__BB0_105;
	ld.const.u32 	%r674, [_ZN3lux4cuda7kernels5BLS_PE+40];
	cvt.u64.u32 	%rd465, %r674;
	shr.u64 	%rd1932, %rd356, 31;
	shl.b64 	%rd1933, %rd358, 1;
	cvt.u32.u64 	%r675, %rd1933;
	cvt.u32.u64 	%r676, %rd1932;
	add.s32 	%r677, %r676, %r675;
	setp.gt.u32 	%p153, %r674, %r677;
	mov.pred 	%p507, %p148;
	@%p153 bra 	$L__BB0_105;
	cvt.u32.u64 	%r678, %rd465;
	setp.lt.u32 	%p155, %r678, %r677;
	mov.pred 	%p507, %p150;
	@%p155 bra 	$L__BB0_105;
	cvt.u32.u64 	%r682, %rd463;
	shr.u64 	%rd1936, %rd354, 31;
	shl.b64 	%rd1937, %rd356, 1;
	cvt.u32.u64 	%r683, %rd1937;
	cvt.u32.u64 	%r684, %rd1936;
	add.s32 	%r685, %r684, %r683;
	setp.gt.u32 	%p157, %r682, %r685;
	mov.pred 	%p507, %p148;
	@%p157 bra 	$L__BB0_105;
	setp.lt.u32 	%p159, %r682, %r685;
	mov.pred 	%p507, %p150;
	@%p159 bra 	$L__BB0_105;
	cvt.u32.u64 	%r690, %rd333;
	shr.u64 	%rd1940, %rd352, 31;
	shl.b64 	%rd1941, %rd354, 1;
	cvt.u32.u64 	%r691, %rd1941;
	cvt.u32.u64 	%r692, %rd1940;
	add.s32 	%r693, %r692, %r691;
	setp.gt.u32 	%p161, %r690, %r693;
	mov.pred 	%p507, %p148;
	@%p161 bra 	$L__BB0_105;
	setp.lt.u32 	%p163, %r690, %r693;
	mov.pred 	%p507, %p150;
	@%p163 bra 	$L__BB0_105;
	ld.const.u32 	%r698, [_ZN3lux4cuda7kernels5BLS_PE+28];
	cvt.u64.u32 	%rd466, %r698;
	shr.u64 	%rd1944, %rd350, 31;
	shl.b64 	%rd1945, %rd352, 1;
	cvt.u32.u64 	%r699, %rd1945;
	cvt.u32.u64 	%r700, %rd1944;
	add.s32 	%r701, %r700, %r699;
	setp.gt.u32 	%p165, %r698, %r701;
	mov.pred 	%p507, %p148;
	@%p165 bra 	$L__BB0_105;
	cvt.u32.u64 	%r702, %rd466;
	setp.lt.u32 	%p167, %r702, %r701;
	mov.pred 	%p507, %p150;
	@%p167 bra 	$L__BB0_105;
	cvt.u32.u64 	%r706, %rd462;
	shr.u64 	%rd1948, %rd348, 31;
	shl.b64 	%rd1949, %rd350, 1;
	cvt.u32.u64 	%r707, %rd1949;
	cvt.u32.u64 	%r708, %rd1948;
	add.s32 	%r709, %r708, %r707;
	setp.gt.u32 	%p169, %r706, %r709;
	mov.pred 	%p507, %p148;
	@%p169 bra 	$L__BB0_105;
	setp.lt.u32 	%p171, %r706, %r709;
	mov.pred 	%p507, %p150;
	@%p171 bra 	$L__BB0_105;
	cvt.u32.u64 	%r714, %rd461;
	shr.u64 	%rd1952, %rd346, 31;
	shl.b64 	%rd1953, %rd348, 1;
	cvt.u32.u64 	%r715, %rd1953;
	cvt.u32.u64 	%r716, %rd1952;
	add.s32 	%r717, %r716, %r715;
	setp.gt.u32 	%p173, %r714, %r717;
	mov.pred 	%p507, %p148;
	@%p173 bra 	$L__BB0_105;
	setp.lt.u32 	%p175, %r714, %r717;
	mov.pred 	%p507, %p150;
	@%p175 bra 	$L__BB0_105;
	cvt.u32.u64 	%r722, %rd460;
	shr.u64 	%rd1956, %rd344, 31;
	shl.b64 	%rd1957, %rd346, 1;
	cvt.u32.u64 	%r723, %rd1957;
	cvt.u32.u64 	%r724, %rd1956;
	add.s32 	%r725, %r724, %r723;
	setp.gt.u32 	%p177, %r722, %r725;
	mov.pred 	%p507, %p148;
	@%p177 bra 	$L__BB0_105;
	setp.lt.u32 	%p179, %r722, %r725;
	mov.pred 	%p507, %p150;
	@%p179 bra 	$L__BB0_105;
	cvt.u32.u64 	%r730, %rd334;
	shr.u64 	%rd1960, %rd342, 31;
	shl.b64 	%rd1961, %rd344, 1;
	cvt.u32.u64 	%r731, %rd1961;
	cvt.u32.u64 	%r732, %rd1960;
	add.s32 	%r733, %r732, %r731;
	setp.gt.u32 	%p181, %r730, %r733;
	mov.pred 	%p507, %p148;
	@%p181 bra 	$L__BB0_105;
	setp.lt.u32 	%p183, %r730, %r733;
	mov.pred 	%p507, %p150;
	@%p183 bra 	$L__BB0_105;
	cvt.u32.u64 	%r738, %rd332;
	shr.u64 	%rd1964, %rd340, 31;
	shl.b64 	%rd1965, %rd342, 1;
	cvt.u32.u64 	%r739, %rd1965;
	cvt.u32.u64 	%r740, %rd1964;
	add.s32 	%r741, %r740, %r739;
	setp.gt.u32 	%p185, %r738, %r741;
	mov.pred 	%p507, %p148;
	@%p185 bra 	$L__BB0_105;
	setp.lt.u32 	%p187, %r738, %r741;
	mov.pred 	%p507, %p150;
	@%p187 bra 	$L__BB0_105;
	ld.const.u32 	%r746, [_ZN3lux4cuda7kernels5BLS_PE+4];
	shl.b64 	%rd1968, %rd340, 1;
	shr.u32 	%r747, %r1174, 31;
	cvt.u64.u32 	%rd1969, %r747;
	cvt.u32.u64 	%r748, %rd1968;
	cvt.u32.u64 	%r749, %rd1969;
	add.s32 	%r750, %r748, %r749;
	setp.gt.u32 	%p189, %r746, %r750;
	mov.pred 	%p507, %p148;
	@%p189 bra 	$L__BB0_105;
	ld.const.u32 	%r751, [_ZN3lux4cuda7kernels5BLS_PE];
	setp.lt.u32 	%p190, %r746, %r750;
	shl.b32 	%r758, %r1174, 1;
	setp.ge.u32 	%p191, %r758, %r751;
	or.pred  	%p507, %p190, %p191;
$L__BB0_105:
	shl.b64 	%rd1972, %rd340, 1;
	shr.u32 	%r759, %r1174, 31;
	cvt.u64.u32 	%rd1973, %r759;
	or.b64  	%rd3442, %rd1972, %rd1973;
	shr.u64 	%rd1974, %rd1972, 32;
	shl.b64 	%rd1975, %rd342, 1;
	or.b64  	%rd3443, %rd1974, %rd1975;
	shr.u64 	%rd1976, %rd1975, 32;
	shl.b64 	%rd1977, %rd344, 1;
	or.b64  	%rd3444, %rd1976, %rd1977;
	shr.u64 	%rd1978, %rd1977, 32;
	shl.b64 	%rd1979, %rd346, 1;
	or.b64  	%rd3445, %rd1978, %rd1979;
	shr.u64 	%rd1980, %rd1979, 32;
	shl.b64 	%rd1981, %rd348, 1;
	or.b64  	%rd3446, %rd1980, %rd1981;
	shr.u64 	%rd1982, %rd1981, 32;
	shl.b64 	%rd1983, %rd350, 1;
	or.b64  	%rd3447, %rd1982, %rd1983;
	shl.b32 	%r1217, %r1174, 1;
	shr.u64 	%rd1984, %rd1983, 32;
	shl.b64 	%rd1985, %rd352, 1;
	or.b64  	%rd3448, %rd1984, %rd1985;
	shr.u64 	%rd1986, %rd1985, 32;
	shl.b64 	%rd1987, %rd354, 1;
	or.b64  	%rd3449, %rd1986, %rd1987;
	shr.u64 	%rd1988, %rd1987, 32;
	shl.b64 	%rd1989, %rd356, 1;
	or.b64  	%rd3450, %rd1988, %rd1989;
	shr.u64 	%rd1990, %rd1989, 32;
	shl.b64 	%rd1991, %rd358, 1;
	or.b64  	%rd3451, %rd1990, %rd1991;
	shr.u64 	%rd1992, %rd1991, 32;
	mul.wide.u32 	%rd1993, %r1173, 2;
	add.s64 	%rd1994, %rd1992, %rd1993;
	setp.lt.u64 	%p192, %rd1994, 4294967296;
	not.pred 	%p193, %p507;
	and.pred  	%p194, %p193, %p192;
	@%p194 bra 	$L__BB0_107;
	cvt.u32.u64 	%r760, %rd425;
	shl.b32 	%r761, %r1174, 1;
	cvt.u64.u32 	%rd1996, %r761;
	ld.const.u32 	%rd1997, [_ZN3lux4cuda7kernels5BLS_PE];
	sub.s64 	%rd1998, %rd1996, %rd1997;
	cvt.u32.u64 	%r1217, %rd1998;
	shr.u64 	%rd1999, %rd1998, 63;
	or.b64  	%rd2002, %rd1972, %rd1973;
	and.b64  	%rd2003, %rd2002, 4294967295;
	ld.const.u32 	%rd2004, [_ZN3lux4cuda7kernels5BLS_PE+4];
	add.s64 	%rd2005, %rd1999, %rd2004;
	sub.s64 	%rd3442, %rd2003, %rd2005;
	shr.u64 	%rd2006, %rd3442, 63;
	shr.u64 	%rd2007, %rd340, 31;
	or.b64  	%rd2009, %rd2007, %rd1975;
	and.b64  	%rd2010, %rd2009, 4294967295;
	add.s64 	%rd2011, %rd2006, %rd332;
	sub.s64 	%rd3443, %rd2010, %rd2011;
	shr.u64 	%rd2012, %rd3443, 63;
	shr.u64 	%rd2013, %rd342, 31;
	shl.b64 	%rd2014, %rd344, 1;
	or.b64  	%rd2015, %rd2013, %rd2014;
	and.b64  	%rd2016, %rd2015, 4294967295;
	add.s64 	%rd2017, %rd2012, %rd334;
	sub.s64 	%rd3444, %rd2016, %rd2017;
	shr.u64 	%rd2018, %rd3444, 63;
	shr.u64 	%rd2019, %rd344, 31;
	shl.b64 	%rd2020, %rd346, 1;
	or.b64  	%rd2021, %rd2019, %rd2020;
	and.b64  	%rd2022, %rd2021, 4294967295;
	add.s64 	%rd2023, %rd2018, %rd460;
	sub.s64 	%rd3445, %rd2022, %rd2023;
	shr.u64 	%rd2024, %rd3445, 63;
	shr.u64 	%rd2025, %rd346, 31;
	shl.b64 	%rd2026, %rd348, 1;
	or.b64  	%rd2027, %rd2025, %rd2026;
	and.b64  	%rd2028, %rd2027, 4294967295;
	add.s64 	%rd2029, %rd2024, %rd461;
	sub.s64 	%rd3446, %rd2028, %rd2029;
	shr.u64 	%rd2030, %rd3446, 63;
	shr.u64 	%rd2031, %rd348, 31;
	shl.b64 	%rd2032, %rd350, 1;
	or.b64  	%rd2033, %rd2031, %rd2032;
	and.b64  	%rd2034, %rd2033, 4294967295;
	add.s64 	%rd2035, %rd2030, %rd462;
	sub.s64 	%rd3447, %rd2034, %rd2035;
	shr.u64 	%rd2036, %rd3447, 63;
	shr.u64 	%rd2037, %rd350, 31;
	shl.b64 	%rd2038, %rd352, 1;
	or.b64  	%rd2039, %rd2037, %rd2038;
	and.b64  	%rd2040, %rd2039, 4294967295;
	ld.const.u32 	%rd2041, [_ZN3lux4cuda7kernels5BLS_PE+28];
	add.s64 	%rd2042, %rd2036, %rd2041;
	sub.s64 	%rd3448, %rd2040, %rd2042;
	shr.u64 	%rd2043, %rd3448, 63;
	shr.u64 	%rd2044, %rd352, 31;
	shl.b64 	%rd2045, %rd354, 1;
	or.b64  	%rd2046, %rd2044, %rd2045;
	and.b64  	%rd2047, %rd2046, 4294967295;
	add.s64 	%rd2048, %rd2043, %rd333;
	sub.s64 	%rd3449, %rd2047, %rd2048;
	shr.u64 	%rd2049, %rd3449, 63;
	shr.u64 	%rd2050, %rd354, 31;
	shl.b64 	%rd2051, %rd356, 1;
	or.b64  	%rd2052, %rd2050, %rd2051;
	and.b64  	%rd2053, %rd2052, 4294967295;
	add.s64 	%rd2054, %rd2049, %rd463;
	sub.s64 	%rd3450, %rd2053, %rd2054;
	shr.u64 	%rd2055, %rd3450, 63;
	shr.u64 	%rd2056, %rd356, 31;
	shl.b64 	%rd2057, %rd358, 1;
	or.b64  	%rd2058, %rd2056, %rd2057;
	and.b64  	%rd2059, %rd2058, 4294967295;
	ld.const.u32 	%rd2060, [_ZN3lux4cuda7kernels5BLS_PE+40];
	add.s64 	%rd2061, %rd2055, %rd2060;
	sub.s64 	%rd3451, %rd2059, %rd2061;
	shr.u64 	%rd2062, %rd3451, 63;
	cvt.u32.u64 	%r763, %rd2062;
	add.s32 	%r764, %r760, %r763;
	sub.s32 	%r1218, %r1218, %r764;
$L__BB0_107:
	ld.const.u32 	%rd497, [_ZN3lux4cuda7kernels5BLS_PE+8];
	ld.const.u32 	%rd498, [_ZN3lux4cuda7kernels5BLS_PE+32];
	ld.const.u32 	%rd499, [_ZN3lux4cuda7kernels5BLS_PE+12];
	ld.const.u32 	%rd500, [_ZN3lux4cuda7kernels5BLS_PE+16];
	ld.const.u32 	%rd501, [_ZN3lux4cuda7kernels5BLS_PE+20];
	ld.const.u32 	%rd502, [_ZN3lux4cuda7kernels5BLS_PE+24];
	ld.const.u32 	%rd503, [_ZN3lux4cuda7kernels5BLS_PE+36];
	ld.const.u32 	%rd504, [_ZN3lux4cuda7kernels5BLS_PE+40];
	ld.const.u32 	%r765, [_ZN3lux4cuda7kernels5BLS_PE+44];
	cvt.u64.u32 	%rd505, %r765;
	add.s32 	%r1219, %r1174, %r1217;
	setp.lt.u32 	%p196, %r1219, %r1174;
	selp.u64 	%rd2063, 1, 0, %p196;
	and.b64  	%rd2064, %rd3442, 4294967295;
	add.s64 	%rd2065, %rd340, %rd2063;
	add.s64 	%rd506, %rd2065, %rd2064;
	shr.u64 	%rd2066, %rd506, 32;
	and.b64  	%rd2067, %rd3443, 4294967295;
	add.s64 	%rd2068, %rd2066, %rd342;
	add.s64 	%rd507, %rd2068, %rd2067;
	shr.u64 	%rd2069, %rd507, 32;
	and.b64  	%rd2070, %rd3444, 4294967295;
	add.s64 	%rd2071, %rd2069, %rd344;
	add.s64 	%rd508, %rd2071, %rd2070;
	shr.u64 	%rd2072, %rd508, 32;
	and.b64  	%rd2073, %rd3445, 4294967295;
	add.s64 	%rd2074, %rd2072, %rd346;
	add.s64 	%rd509, %rd2074, %rd2073;
	shr.u64 	%rd2075, %rd509, 32;
	and.b64  	%rd2076, %rd3446, 4294967295;
	add.s64 	%rd2077, %rd2075, %rd348;
	add.s64 	%rd510, %rd2077, %rd2076;
	shr.u64 	%rd2078, %rd510, 32;
	and.b64  	%rd2079, %rd3447, 4294967295;
	add.s64 	%rd2080, %rd2078, %rd350;
	add.s64 	%rd511, %rd2080, %rd2079;
	shr.u64 	%rd2081, %rd511, 32;
	and.b64  	%rd2082, %rd3448, 4294967295;
	add.s64 	%rd2083, %rd2081, %rd352;
	add.s64 	%rd512, %rd2083, %rd2082;
	shr.u64 	%rd2084, %rd512, 32;
	and.b64  	%rd2085, %rd3449, 4294967295;
	add.s64 	%rd2086, %rd2084, %rd354;
	add.s64 	%rd513, %rd2086, %rd2085;
	shr.u64 	%rd2087, %rd513, 32;
	and.b64  	%rd2088, %rd3450, 4294967295;
	add.s64 	%rd2089, %rd2087, %rd356;
	add.s64 	%rd514, %rd2089, %rd2088;
	shr.u64 	%rd2090, %rd514, 32;
	and.b64  	%rd2091, %rd3451, 4294967295;
	add.s64 	%rd2092, %rd2090, %rd358;
	add.s64 	%rd515, %rd2092, %rd2091;
	shr.u64 	%rd2093, %rd515, 32;
	cvt.u64.u32 	%rd2094, %r1218;
	cvt.u64.u32 	%rd2095, %r1173;
	add.s64 	%rd2096, %rd2093, %rd2095;
	add.s64 	%rd516, %rd2096, %rd2094;
	cvt.u32.u64 	%r1230, %rd516;
	setp.gt.u32 	%p197, %r765, %r1230;
	mov.pred 	%p195, 0;
	mov.pred 	%p508, %p195;
	@%p197 bra 	$L__BB0_129;
	cvt.u32.u64 	%r766, %rd505;
	setp.lt.u32 	%p199, %r766, %r1230;
	mov.pred 	%p198, -1;
	mov.pred 	%p508, %p198;
	@%p199 bra 	$L__BB0_129;
	cvt.u32.u64 	%r767, %rd504;
	cvt.u32.u64 	%r768, %rd515;
	setp.gt.u32 	%p201, %r767, %r768;
	mov.pred 	%p508, %p195;
	@%p201 bra 	$L__BB0_129;
	setp.lt.u32 	%p203, %r767, %r768;
	mov.pred 	%p508, %p198;
	@%p203 bra 	$L__BB0_129;
	cvt.u32.u64 	%r771, %rd503;
	cvt.u32.u64 	%r772, %rd514;
	setp.gt.u32 	%p205, %r771, %r772;
	mov.pred 	%p508, %p195;
	@%p205 bra 	$L__BB0_129;
	setp.lt.u32 	%p207, %r771, %r772;
	mov.pred 	%p508, %p198;
	@%p207 bra 	$L__BB0_129;
	cvt.u32.u64 	%r775, %rd498;
	cvt.u32.u64 	%r776, %rd513;
	setp.gt.u32 	%p209, %r775, %r776;
	mov.pred 	%p508, %p195;
	@%p209 bra 	$L__BB0_129;
	setp.lt.u32 	%p211, %r775, %r776;
	mov.pred 	%p508, %p198;
	@%p211 bra 	$L__BB0_129;
	ld.const.u32 	%r779, [_ZN3lux4cuda7kernels5BLS_PE+28];
	cvt.u64.u32 	%rd517, %r779;
	cvt.u32.u64 	%r780, %rd512;
	setp.gt.u32 	%p213, %r779, %r780;
	mov.pred 	%p508, %p195;
	@%p213 bra 	$L__BB0_129;
	cvt.u32.u64 	%r781, %rd517;
	setp.lt.u32 	%p215, %r781, %r780;
	mov.pred 	%p508, %p198;
	@%p215 bra 	$L__BB0_129;
	cvt.u32.u64 	%r783, %rd502;
	cvt.u32.u64 	%r784, %rd511;
	setp.gt.u32 	%p217, %r783, %r784;
	mov.pred 	%p508, %p195;
	@%p217 bra 	$L__BB0_129;
	setp.lt.u32 	%p219, %r783, %r784;
	mov.pred 	%p508, %p198;
	@%p219 bra 	$L__BB0_129;
	cvt.u32.u64 	%r787, %rd501;
	cvt.u32.u64 	%r788, %rd510;
	setp.gt.u32 	%p221, %r787, %r788;
	mov.pred 	%p508, %p195;
	@%p221 bra 	$L__BB0_129;
	setp.lt.u32 	%p223, %r787, %r788;
	mov.pred 	%p508, %p198;
	@%p223 bra 	$L__BB0_129;
	cvt.u32.u64 	%r791, %rd500;
	cvt.u32.u64 	%r792, %rd509;
	setp.gt.u32 	%p225, %r791, %r792;
	mov.pred 	%p508, %p195;
	@%p225 bra 	$L__BB0_129;
	setp.lt.u32 	%p227, %r791, %r792;
	mov.pred 	%p508, %p198;
	@%p227 bra 	$L__BB0_129;
	cvt.u32.u64 	%r795, %rd499;
	cvt.u32.u64 	%r796, %rd508;
	setp.gt.u32 	%p229, %r795, %r796;
	mov.pred 	%p508, %p195;
	@%p229 bra 	$L__BB0_129;
	setp.lt.u32 	%p231, %r795, %r796;
	mov.pred 	%p508, %p198;
	@%p231 bra 	$L__BB0_129;
	cvt.u32.u64 	%r799, %rd497;
	cvt.u32.u64 	%r800, %rd507;
	setp.gt.u32 	%p233, %r799, %r800;
	mov.pred 	%p508, %p195;
	@%p233 bra 	$L__BB0_129;
	setp.lt.u32 	%p235, %r799, %r800;
	mov.pred 	%p508, %p198;
	@%p235 bra 	$L__BB0_129;
	ld.const.u32 	%r803, [_ZN3lux4cuda7kernels5BLS_PE+4];
	cvt.u32.u64 	%r804, %rd506;
	setp.gt.u32 	%p237, %r803, %r804;
	mov.pred 	%p508, %p195;
	@%p237 bra 	$L__BB0_129;
	ld.const.u32 	%r805, [_ZN3lux4cuda7kernels5BLS_PE];
	setp.lt.u32 	%p238, %r803, %r804;
	setp.ge.u32 	%p239, %r1219, %r805;
	or.pred  	%p508, %p238, %p239;
$L__BB0_129:
	cvt.u32.u64 	%r1228, %rd514;
	cvt.u32.u64 	%r1229, %rd515;
	cvt.u32.u64 	%r1226, %rd512;
	cvt.u32.u64 	%r1227, %rd513;
	cvt.u32.u64 	%r1224, %rd510;
	cvt.u32.u64 	%r1225, %rd511;
	cvt.u32.u64 	%r1222, %rd508;
	cvt.u32.u64 	%r1223, %rd509;
	cvt.u32.u64 	%r1221, %rd507;
	cvt.u32.u64 	%r1220, %rd506;
	setp.lt.u64 	%p240, %rd516, 4294967296;
	not.pred 	%p241, %p508;
	and.pred  	%p242, %p241, %p240;
	@%p242 bra 	$L__BB0_131;
	cvt.u32.u64 	%r809, %rd505;
	cvt.u64.u32 	%rd2098, %r1219;
	ld.const.u32 	%rd2099, [_ZN3lux4cuda7kernels5BLS_PE];
	sub.s64 	%rd2100, %rd2098, %rd2099;
	cvt.u32.u64 	%r1219, %rd2100;
	shr.u64 	%rd2101, %rd2100, 63;
	and.b64  	%rd2102, %rd506, 4294967295;
	ld.const.u32 	%rd2103, [_ZN3lux4cuda7kernels5BLS_PE+4];
	add.s64 	%rd2104, %rd2101, %rd2103;
	sub.s64 	%rd2105, %rd2102, %rd2104;
	cvt.u32.u64 	%r1220, %rd2105;
	shr.u64 	%rd2106, %rd2105, 63;
	and.b64  	%rd2107, %rd507, 4294967295;
	add.s64 	%rd2108, %rd2106, %rd497;
	sub.s64 	%rd2109, %rd2107, %rd2108;
	cvt.u32.u64 	%r1221, %rd2109;
	shr.u64 	%rd2110, %rd2109, 63;
	and.b64  	%rd2111, %rd508, 4294967295;
	add.s64 	%rd2112, %rd2110, %rd499;
	sub.s64 	%rd2113, %rd2111, %rd2112;
	cvt.u32.u64 	%r1222, %rd2113;
	shr.u64 	%rd2114, %rd2113, 63;
	and.b64  	%rd2115, %rd509, 4294967295;
	add.s64 	%rd2116, %rd2114, %rd500;
	sub.s64 	%rd2117, %rd2115, %rd2116;
	cvt.u32.u64 	%r1223, %rd2117;
	shr.u64 	%rd2118, %rd2117, 63;
	and.b64  	%rd2119, %rd510, 4294967295;
	add.s64 	%rd2120, %rd2118, %rd501;
	sub.s64 	%rd2121, %rd2119, %rd2120;
	cvt.u32.u64 	%r1224, %rd2121;
	shr.u64 	%rd2122, %rd2121, 63;
	and.b64  	%rd2123, %rd511, 4294967295;
	add.s64 	%rd2124, %rd2122, %rd502;
	sub.s64 	%rd2125, %rd2123, %rd2124;
	cvt.u32.u64 	%r1225, %rd2125;
	shr.u64 	%rd2126, %rd2125, 63;
	and.b64  	%rd2127, %rd512, 4294967295;
	ld.const.u32 	%rd2128, [_ZN3lux4cuda7kernels5BLS_PE+28];
	add.s64 	%rd2129, %rd2126, %rd2128;
	sub.s64 	%rd2130, %rd2127, %rd2129;
	cvt.u32.u64 	%r1226, %rd2130;
	shr.u64 	%rd2131, %rd2130, 63;
	and.b64  	%rd2132, %rd513, 4294967295;
	add.s64 	%rd2133, %rd2131, %rd498;
	sub.s64 	%rd2134, %rd2132, %rd2133;
	cvt.u32.u64 	%r1227, %rd2134;
	shr.u64 	%rd2135, %rd2134, 63;
	and.b64  	%rd2136, %rd514, 4294967295;
	add.s64 	%rd2137, %rd2135, %rd503;
	sub.s64 	%rd2138, %rd2136, %rd2137;
	cvt.u32.u64 	%r1228, %rd2138;
	shr.u64 	%rd2139, %rd2138, 63;
	and.b64  	%rd2140, %rd515, 4294967295;
	add.s64 	%rd2141, %rd2139, %rd504;
	sub.s64 	%rd2142, %rd2140, %rd2141;
	cvt.u32.u64 	%r1229, %rd2142;
	shr.u64 	%rd2143, %rd2142, 63;
	cvt.u32.u64 	%r810, %rd2143;
	add.s32 	%r811, %r809, %r810;
	sub.s32 	%r1230, %r1230, %r811;
$L__BB0_131:
	st.local.u32 	[%rd1], %r1219;
	st.local.u32 	[%rd1+4], %r1220;
	st.local.u32 	[%rd1+8], %r1221;
	st.local.u32 	[%rd1+12], %r1222;
	st.local.u32 	[%rd1+16], %r1223;
	st.local.u32 	[%rd1+20], %r1224;
	st.local.u32 	[%rd1+24], %r1225;
	st.local.u32 	[%rd1+28], %r1226;
	st.local.u32 	[%rd1+32], %r1227;
	st.local.u32 	[%rd1+36], %r1228;
	st.local.u32 	[%rd1+40], %r1229;
	st.local.u32 	[%rd1+44], %r1230;
	mov.b32 	%r1231, 0;
	mov.b64 	%rd3453, 0;
	ld.const.u32 	%r815, [_ZN3lux4cuda7kernels11BLS_N_PRIMEE];
	ld.const.u32 	%r817, [_ZN3lux4cuda7kernels5BLS_PE];
	ld.const.u32 	%r818, [_ZN3lux4cuda7kernels5BLS_PE+4];
	ld.const.u32 	%r819, [_ZN3lux4cuda7kernels5BLS_PE+8];
	ld.const.u32 	%r820, [_ZN3lux4cuda7kernels5BLS_PE+12];
	ld.const.u32 	%r821, [_ZN3lux4cuda7kernels5BLS_PE+16];
	ld.const.u32 	%r822, [_ZN3lux4cuda7kernels5BLS_PE+20];
	ld.const.u32 	%r823, [_ZN3lux4cuda7kernels5BLS_PE+24];
	ld.const.u32 	%r824, [_ZN3lux4cuda7kernels5BLS_PE+28];
	ld.const.u32 	%r825, [_ZN3lux4cuda7kernels5BLS_PE+32];
	ld.const.u32 	%r826, [_ZN3lux4cuda7kernels5BLS_PE+36];
	ld.const.u32 	%r827, [_ZN3lux4cuda7kernels5BLS_PE+40];
	mov.u64 	%rd3452, %rd1;
	mov.u64 	%rd3454, %rd3453;
	mov.u64 	%rd3455, %rd3453;
	mov.u64 	%rd3456, %rd3453;
	mov.u64 	%rd3457, %rd3453;
	mov.u64 	%rd3458, %rd3453;
	mov.u64 	%rd3459, %rd3453;
	mov.u64 	%rd3460, %rd3453;
	mov.u64 	%rd3461, %rd3453;
	mov.u64 	%rd3462, %rd3453;
	mov.u64 	%rd3463, %rd3453;
	mov.u64 	%rd3464, %rd3453;
$L__BB0_132:
	ld.local.u32 	%r813, [%rd3452];
	mul.wide.u32 	%rd2145, %r813, %r1219;
	add.s64 	%rd2146, %rd3453, %rd2145;
	and.b64  	%rd2147, %rd2146, 4294967295;
	shr.u64 	%rd2148, %rd2146, 32;
	mul.wide.u32 	%rd2149, %r813, %r1220;
	add.s64 	%rd2150, %rd3454, %rd2148;
	add.s64 	%rd2151, %rd2150, %rd2149;
	and.b64  	%rd2152, %rd2151, 4294967295;
	shr.u64 	%rd2153, %rd2151, 32;
	mul.wide.u32 	%rd2154, %r813, %r1221;
	add.s64 	%rd2155, %rd3455, %rd2153;
	add.s64 	%rd2156, %rd2155, %rd2154;
	and.b64  	%rd2157, %rd2156, 4294967295;
	shr.u64 	%rd2158, %rd2156, 32;
	mul.wide.u32 	%rd2159, %r813, %r1222;
	add.s64 	%rd2160, %rd3456, %rd2158;
	add.s64 	%rd2161, %rd2160, %rd2159;
	and.b64  	%rd2162, %rd2161, 4294967295;
	shr.u64 	%rd2163, %rd2161, 32;
	mul.wide.u32 	%rd2164, %r813, %r1223;
	add.s64 	%rd2165, %rd3457, %rd2163;
	add.s64 	%rd2166, %rd2165, %rd2164;
	and.b64  	%rd2167, %rd2166, 4294967295;
	shr.u64 	%rd2168, %rd2166, 32;
	mul.wide.u32 	%rd2169, %r813, %r1224;
	add.s64 	%rd2170, %rd3458, %rd2168;
	add.s64 	%rd2171, %rd2170, %rd2169;
	and.b64  	%rd2172, %rd2171, 4294967295;
	shr.u64 	%rd2173, %rd2171, 32;
	mul.wide.u32 	%rd2174, %r813, %r1225;
	add.s64 	%rd2175, %rd3459, %rd2173;
	add.s64 	%rd2176, %rd2175, %rd2174;
	and.b64  	%rd2177, %rd2176, 4294967295;
	shr.u64 	%rd2178, %rd2176, 32;
	mul.wide.u32 	%rd2179, %r813, %r1226;
	add.s64 	%rd2180, %rd3460, %rd2178;
	add.s64 	%rd2181, %rd2180, %rd2179;
	and.b64  	%rd2182, %rd2181, 4294967295;
	shr.u64 	%rd2183, %rd2181, 32;
	mul.wide.u32 	%rd2184, %r813, %r1227;
	add.s64 	%rd2185, %rd3461, %rd2183;
	add.s64 	%rd2186, %rd2185, %rd2184;
	and.b64  	%rd2187, %rd2186, 4294967295;
	shr.u64 	%rd2188, %rd2186, 32;
	mul.wide.u32 	%rd2189, %r813, %r1228;
	add.s64 	%rd2190, %rd3462, %rd2188;
	add.s64 	%rd2191, %rd2190, %rd2189;
	and.b64  	%rd2192, %rd2191, 4294967295;
	shr.u64 	%rd2193, %rd2191, 32;
	mul.wide.u32 	%rd2194, %r813, %r1229;
	add.s64 	%rd2195, %rd3463, %rd2193;
	add.s64 	%rd2196, %rd2195, %rd2194;
	and.b64  	%rd2197, %rd2196, 4294967295;
	shr.u64 	%rd2198, %rd2196, 32;
	mul.wide.u32 	%rd2199, %r813, %r1230;
	add.s64 	%rd2200, %rd3464, %rd2198;
	add.s64 	%rd2201, %rd2200, %rd2199;
	and.b64  	%rd2202, %rd2201, 4294967295;
	shr.u64 	%rd2203, %rd2201, 32;
	cvt.u32.u64 	%r814, %rd2146;
	mul.lo.s32 	%r816, %r815, %r814;
	mul.wide.u32 	%rd2204, %r817, %r816;
	add.s64 	%rd2205, %rd2147, %rd2204;
	shr.u64 	%rd2206, %rd2205, 32;
	mul.wide.u32 	%rd2207, %r818, %r816;
	add.s64 	%rd2208, %rd2152, %rd2206;
	add.s64 	%rd531, %rd2208, %rd2207;
	and.b64  	%rd3453, %rd531, 4294967295;
	shr.u64 	%rd2209, %rd531, 32;
	mul.wide.u32 	%rd2210, %r819, %r816;
	add.s64 	%rd2211, %rd2157, %rd2209;
	add.s64 	%rd3474, %rd2211, %rd2210;
	and.b64  	%rd3454, %rd3474, 4294967295;
	shr.u64 	%rd2212, %rd3474, 32;
	mul.wide.u32 	%rd2213, %r820, %r816;
	add.s64 	%rd2214, %rd2162, %rd2212;
	add.s64 	%rd3473, %rd2214, %rd2213;
	and.b64  	%rd3455, %rd3473, 4294967295;
	shr.u64 	%rd2215, %rd3473, 32;
	mul.wide.u32 	%rd2216, %r821, %r816;
	add.s64 	%rd2217, %rd2167, %rd2215;
	add.s64 	%rd3472, %rd2217, %rd2216;
	and.b64  	%rd3456, %rd3472, 4294967295;
	shr.u64 	%rd2218, %rd3472, 32;
	mul.wide.u32 	%rd2219, %r822, %r816;
	add.s64 	%rd2220, %rd2172, %rd2218;
	add.s64 	%rd3471, %rd2220, %rd2219;
	and.b64  	%rd3457, %rd3471, 4294967295;
	shr.u64 	%rd2221, %rd3471, 32;
	mul.wide.u32 	%rd2222, %r823, %r816;
	add.s64 	%rd2223, %rd2177, %rd2221;
	add.s64 	%rd3470, %rd2223, %rd2222;
	and.b64  	%rd3458, %rd3470, 4294967295;
	shr.u64 	%rd2224, %rd3470, 32;
	mul.wide.u32 	%rd2225, %r824, %r816;
	add.s64 	%rd2226, %rd2182, %rd2224;
	add.s64 	%rd3469, %rd2226, %rd2225;
	and.b64  	%rd3459, %rd3469, 4294967295;
	shr.u64 	%rd2227, %rd3469, 32;
	mul.wide.u32 	%rd2228, %r825, %r816;
	add.s64 	%rd2229, %rd2187, %rd2227;
	add.s64 	%rd3468, %rd2229, %rd2228;
	and.b64  	%rd3460, %rd3468, 4294967295;
	shr.u64 	%rd2230, %rd3468, 32;
	mul.wide.u32 	%rd2231, %r826, %r816;
	add.s64 	%rd2232, %rd2192, %rd2230;
	add.s64 	%rd3467, %rd2232, %rd2231;
	and.b64  	%rd3461, %rd3467, 4294967295;
	shr.u64 	%rd2233, %rd3467, 32;
	mul.wide.u32 	%rd2234, %r827, %r816;
	add.s64 	%rd2235, %rd2197, %rd2233;
	add.s64 	%rd3466, %rd2235, %rd2234;
	and.b64  	%rd3462, %rd3466, 4294967295;
	shr.u64 	%rd2236, %rd3466, 32;
	mul.wide.u32 	%rd2237, %r765, %r816;
	add.s64 	%rd2238, %rd2202, %rd2236;
	add.s64 	%rd3465, %rd2238, %rd2237;
	and.b64  	%rd3463, %rd3465, 4294967295;
	shr.u64 	%rd2239, %rd3465, 32;
	add.s64 	%rd3464, %rd2203, %rd2239;
	add.s32 	%r1231, %r1231, 1;
	add.s64 	%rd3452, %rd3452, 4;
	setp.ne.s32 	%p243, %r1231, 12;
	@%p243 bra 	$L__BB0_132;
	cvt.u32.u64 	%r1234, %rd531;
	st.local.u32 	[%rd1], %r1234;
	st.local.u32 	[%rd1+4], %rd3474;
	st.local.u32 	[%rd1+8], %rd3473;
	st.local.u32 	[%rd1+12], %rd3472;
	st.local.u32 	[%rd1+16], %rd3471;
	st.local.u32 	[%rd1+20], %rd3470;
	st.local.u32 	[%rd1+24], %rd3469;
	st.local.u32 	[%rd1+28], %rd3468;
	st.local.u32 	[%rd1+32], %rd3467;
	st.local.u32 	[%rd1+36], %rd3466;
	st.local.u32 	[%rd1+40], %rd3465;
	st.local.u32 	[%rd1+44], %rd3464;
	mov.b32 	%r1232, 11;
$L__BB0_134:
	cvt.u32.u64 	%r1233, %rd3464;
	mul.wide.u32 	%rd2240, %r1232, 4;
	add.s64 	%rd2241, %rd1, %rd2240;
	ld.local.u32 	%r260, [%rd2241];
	mov.u64 	%rd2242, _ZN3lux4cuda7kernels5BLS_PE;
	add.s64 	%rd2243, %rd2242, %rd2240;
	ld.const.u32 	%r830, [%rd2243];
	setp.lt.u32 	%p244, %r260, %r830;
	@%p244 bra 	$L__BB0_138;
	mul.wide.u32 	%rd2244, %r1232, 4;
	mov.u64 	%rd2245, _ZN3lux4cuda7kernels5BLS_PE;
	add.s64 	%rd2246, %rd2245, %rd2244;
	ld.const.u32 	%r831, [%rd2246];
	setp.le.u32 	%p245, %r260, %r831;
	add.s32 	%r261, %r1232, -1;
	setp.ne.s32 	%p246, %r1232, 0;
	and.pred  	%p247, %p245, %p246;
	mov.u32 	%r1232, %r261;
	@%p247 bra 	$L__BB0_134;
	ld.const.u32 	%rd2247, [_ZN3lux4cuda7kernels5BLS_PE];
	sub.s64 	%rd2248, %rd3453, %rd2247;
	cvt.u32.u64 	%r1234, %rd2248;
	shr.u64 	%rd2249, %rd2248, 63;
	ld.const.u32 	%rd2250, [_ZN3lux4cuda7kernels5BLS_PE+4];
	add.s64 	%rd2251, %rd2249, %rd2250;
	sub.s64 	%rd3474, %rd3454, %rd2251;
	shr.u64 	%rd2252, %rd3474, 63;
	ld.const.u32 	%rd556, [_ZN3lux4cuda7kernels5BLS_PE+8];
	add.s64 	%rd2253, %rd2252, %rd556;
	sub.s64 	%rd3473, %rd3455, %rd2253;
	shr.u64 	%rd2254, %rd3473, 63;
	ld.const.u32 	%rd558, [_ZN3lux4cuda7kernels5BLS_PE+12];
	add.s64 	%rd2255, %rd2254, %rd558;
	sub.s64 	%rd3472, %rd3456, %rd2255;
	shr.u64 	%rd2256, %rd3472, 63;
	ld.const.u32 	%rd2257, [_ZN3lux4cuda7kernels5BLS_PE+16];
	add.s64 	%rd2258, %rd2256, %rd2257;
	sub.s64 	%rd3471, %rd3457, %rd2258;
	shr.u64 	%rd2259, %rd3471, 63;
	ld.const.u32 	%rd2260, [_ZN3lux4cuda7kernels5BLS_PE+20];
	add.s64 	%rd2261, %rd2259, %rd2260;
	sub.s64 	%rd3470, %rd3458, %rd2261;
	shr.u64 	%rd2262, %rd3470, 63;
	ld.const.u32 	%rd2263, [_ZN3lux4cuda7kernels5BLS_PE+24];
	add.s64 	%rd2264, %rd2262, %rd2263;
	sub.s64 	%rd3469, %rd3459, %rd2264;
	shr.u64 	%rd2265, %rd3469, 63;
	ld.const.u32 	%rd2266, [_ZN3lux4cuda7kernels5BLS_PE+28];
	add.s64 	%rd2267, %rd2265, %rd2266;
	sub.s64 	%rd3468, %rd3460, %rd2267;
	shr.u64 	%rd2268, %rd3468, 63;
	ld.const.u32 	%rd564, [_ZN3lux4cuda7kernels5BLS_PE+32];
	add.s64 	%rd2269, %rd2268, %rd564;
	sub.s64 	%rd3467, %rd3461, %rd2269;
	shr.u64 	%rd2270, %rd3467, 63;
	ld.const.u32 	%rd2271, [_ZN3lux4cuda7kernels5BLS_PE+36];
	add.s64 	%rd2272, %rd2270, %rd2271;
	sub.s64 	%rd3466, %rd3462, %rd2272;
	shr.u64 	%rd2273, %rd3466, 63;
	ld.const.u32 	%rd2274, [_ZN3lux4cuda7kernels5BLS_PE+40];
	add.s64 	%rd2275, %rd2273, %rd2274;
	sub.s64 	%rd3465, %rd3463, %rd2275;
	shr.u64 	%rd2276, %rd3465, 63;
	and.b64  	%rd2277, %rd3464, 4294967295;
	ld.const.u32 	%rd2278, [_ZN3lux4cuda7kernels5BLS_PE+44];
	add.s64 	%rd2279, %rd2276, %rd2278;
	sub.s64 	%rd2280, %rd2277, %rd2279;
	cvt.u32.u64 	%r1233, %rd2280;
	setp.gt.s64 	%p248, %rd2280, -1;
	@%p248 bra 	$L__BB0_138;
	ld.const.u32 	%r832, [_ZN3lux4cuda7kernels5BLS_PE+44];
	ld.const.u32 	%r833, [_ZN3lux4cuda7kernels5BLS_PE];
	add.s32 	%r1234, %r833, %r1234;
	setp.lt.u32 	%p249, %r1234, %r833;
	selp.u64 	%rd2281, 1, 0, %p249;
	and.b64  	%rd2282, %rd3474, 4294967295;
	add.s64 	%rd2283, %rd2282, %rd2281;
	add.s64 	%rd3474, %rd2283, %rd2250;
	shr.u64 	%rd2285, %rd3474, 32;
	and.b64  	%rd2286, %rd3473, 4294967295;
	add.s64 	%rd2287, %rd2285, %rd2286;
	add.s64 	%rd3473, %rd2287, %rd556;
	shr.u64 	%rd2288, %rd3473, 32;
	and.b64  	%rd2289, %rd3472, 4294967295;
	add.s64 	%rd2290, %rd2288, %rd2289;
	add.s64 	%rd3472, %rd2290, %rd558;
	shr.u64 	%rd2291, %rd3472, 32;
	and.b64  	%rd2292, %rd3471, 4294967295;
	add.s64 	%rd2293, %rd2291, %rd2292;
	add.s64 	%rd3471, %rd2293, %rd2257;
	shr.u64 	%rd2295, %rd3471, 32;
	and.b64  	%rd2296, %rd3470, 4294967295;
	add.s64 	%rd2297, %rd2295, %rd2296;
	add.s64 	%rd3470, %rd2297, %rd2260;
	shr.u64 	%rd2299, %rd3470, 32;
	and.b64  	%rd2300, %rd3469, 4294967295;
	add.s64 	%rd2301, %rd2299, %rd2300;
	add.s64 	%rd3469, %rd2301, %rd2263;
	shr.u64 	%rd2303, %rd3469, 32;
	and.b64  	%rd2304, %rd3468, 4294967295;
	add.s64 	%rd2305, %rd2303, %rd2304;
	add.s64 	%rd3468, %rd2305, %rd2266;
	shr.u64 	%rd2307, %rd3468, 32;
	and.b64  	%rd2308, %rd3467, 4294967295;
	add.s64 	%rd2309, %rd2307, %rd2308;
	add.s64 	%rd3467, %rd2309, %rd564;
	shr.u64 	%rd2310, %rd3467, 32;
	and.b64  	%rd2311, %rd3466, 4294967295;
	add.s64 	%rd2312, %rd2310, %rd2311;
	add.s64 	%rd3466, %rd2312, %rd2271;
	shr.u64 	%rd2314, %rd3466, 32;
	and.b64  	%rd2315, %rd3465, 4294967295;
	add.s64 	%rd2316, %rd2314, %rd2315;
	ld.const.u32 	%rd2317, [_ZN3lux4cuda7kernels5BLS_PE+40];
	add.s64 	%rd3465, %rd2316, %rd2317;
	{ .reg .b32 tmp; mov.b64 {tmp, %r834}, %rd3465; }
	add.s32 	%r835, %r1233, %r834;
	add.s32 	%r1233, %r835, %r832;
$L__BB0_138:
	ld.const.u32 	%rd588, [_ZN3lux4cuda7kernels5BLS_PE+8];
	ld.const.u32 	%rd589, [_ZN3lux4cuda7kernels5BLS_PE+32];
	ld.const.u32 	%r836, [_ZN3lux4cuda7kernels5BLS_PE+44];
	and.b64  	%rd590, %rd3432, 4294967295;
	and.b64  	%rd591, %rd3433, 4294967295;
	and.b64  	%rd592, %rd3434, 4294967295;
	and.b64  	%rd593, %rd3435, 4294967295;
	and.b64  	%rd594, %rd3436, 4294967295;
	and.b64  	%rd595, %rd3437, 4294967295;
	and.b64  	%rd596, %rd3438, 4294967295;
	and.b64  	%rd597, %rd3439, 4294967295;
	and.b64  	%rd598, %rd3440, 4294967295;
	and.b64  	%rd599, %rd3441, 4294967295;
	shr.u64 	%rd2318, %rd3441, 31;
	shl.b32 	%r837, %r1216, 1;
	cvt.u64.u32 	%rd2319, %r837;
	mov.b64 	%rd2320, 1;
	cvt.u32.u64 	%r838, %rd2320;
	cvt.u32.u64 	%r839, %rd2318;
	and.b32  	%r840, %r839, %r838;
	cvt.u32.u64 	%r841, %rd2319;
	add.s32 	%r1236, %r840, %r841;
	setp.gt.u32 	%p251, %r836, %r1236;
	mov.pred 	%p250, 0;
	mov.pred 	%p509, %p250;
	@%p251 bra 	$L__BB0_160;
	setp.lt.u32 	%p253, %r836, %r1236;
	mov.pred 	%p252, -1;
	mov.pred 	%p509, %p252;
	@%p253 bra 	$L__BB0_160;
	ld.const.u32 	%r843, [_ZN3lux4cuda7kernels5BLS_PE+40];
	shr.u64 	%rd2321, %rd598, 31;
	shl.b64 	%rd2322, %rd599, 1;
	cvt.u32.u64 	%r844, %rd2322;
	cvt.u32.u64 	%r845, %rd2321;
	add.s32 	%r846, %r845, %r844;
	setp.gt.u32 	%p255, %r843, %r846;
	mov.pred 	%p509, %p250;
	@%p255 bra 	$L__BB0_160;
	setp.lt.u32 	%p257, %r843, %r846;
	mov.pred 	%p509, %p252;
	@%p257 bra 	$L__BB0_160;
	ld.const.u32 	%r851, [_ZN3lux4cuda7kernels5BLS_PE+36];
	shr.u64 	%rd2325, %rd597, 31;
	shl.b64 	%rd2326, %rd598, 1;
	cvt.u32.u64 	%r852, %rd2326;
	cvt.u32.u64 	%r853, %rd2325;
	add.s32 	%r854, %r853, %r852;
	setp.gt.u32 	%p259, %r851, %r854;
	mov.pred 	%p509, %p250;
	@%p259 bra 	$L__BB0_160;
	setp.lt.u32 	%p261, %r851, %r854;
	mov.pred 	%p509, %p252;
	@%p261 bra 	$L__BB0_160;
	cvt.u32.u64 	%r859, %rd589;
	shr.u64 	%rd2329, %rd596, 31;
	shl.b64 	%rd2330, %rd597, 1;
	cvt.u32.u64 	%r860, %rd2330;
	cvt.u32.u64 	%r861, %rd2329;
	add.s32 	%r862, %r861, %r860;
	setp.gt.u32 	%p263, %r859, %r862;
	mov.pred 	%p509, %p250;
	@%p263 bra 	$L__BB0_160;
	setp.lt.u32 	%p265, %r859, %r862;
	mov.pred 	%p509, %p252;
	@%p265 bra 	$L__BB0_160;
	ld.const.u32 	%r867, [_ZN3lux4cuda7kernels5BLS_PE+28];
	shr.u64 	%rd2333, %rd595, 31;
	shl.b64 	%rd2334, %rd596, 1;
	cvt.u32.u64 	%r868, %rd2334;
	cvt.u32.u64 	%r869, %rd2333;
	add.s32 	%r870, %r869, %r868;
	setp.gt.u32 	%p267, %r867, %r870;
	mov.pred 	%p509, %p250;
	@%p267 bra 	$L__BB0_160;
	setp.lt.u32 	%p269, %r867, %r870;
	mov.pred 	%p509, %p252;
	@%p269 bra 	$L__BB0_160;
	ld.const.u32 	%r875, [_ZN3lux4cuda7kernels5BLS_PE+24];
	shr.u64 	%rd2337, %rd594, 31;
	shl.b64 	%rd2338, %rd595, 1;
	cvt.u32.u64 	%r876, %rd2338;
	cvt.u32.u64 	%r877, %rd2337;
	add.s32 	%r878, %r877, %r876;
	setp.gt.u32 	%p271, %r875, %r878;
	mov.pred 	%p509, %p250;
	@%p271 bra 	$L__BB0_160;
	setp.lt.u32 	%p273, %r875, %r878;
	mov.pred 	%p509, %p252;
	@%p273 bra 	$L__BB0_160;
	ld.const.u32 	%r883, [_ZN3lux4cuda7kernels5BLS_PE+20];
	shr.u64 	%rd2341, %rd593, 31;
	shl.b64 	%rd2342, %rd594, 1;
	cvt.u32.u64 	%r884, %rd2342;
	cvt.u32.u64 	%r885, %rd2341;
	add.s32 	%r886, %r885, %r884;
	setp.gt.u32 	%p275, %r883, %r886;
	mov.pred 	%p509, %p250;
	@%p275 bra 	$L__BB0_160;
	setp.lt.u32 	%p277, %r883, %r886;
	mov.pred 	%p509, %p252;
	@%p277 bra 	$L__BB0_160;
	ld.const.u32 	%r891, [_ZN3lux4cuda7kernels5BLS_PE+16];
	cvt.u64.u32 	%rd600, %r891;
	shr.u64 	%rd2345, %rd592, 31;
	shl.b64 	%rd2346, %rd593, 1;
	cvt.u32.u64 	%r892, %rd2346;
	cvt.u32.u64 	%r893, %rd2345;
	add.s32 	%r894, %r893, %r892;
	setp.gt.u32 	%p279, %r891, %r894;
	mov.pred 	%p509, %p250;
	@%p279 bra 	$L__BB0_160;
	cvt.u32.u64 	%r895, %rd600;
	setp.lt.u32 	%p281, %r895, %r894;
	mov.pred 	%p509, %p252;
	@%p281 bra 	$L__BB0_160;
	ld.const.u32 	%r899, [_ZN3lux4cuda7kernels5BLS_PE+12];
	cvt.u64.u32 	%rd601, %r899;
	shr.u64 	%rd2349, %rd591, 31;
	shl.b64 	%rd2350, %rd592, 1;
	cvt.u32.u64 	%r900, %rd2350;
	cvt.u32.u64 	%r901, %rd2349;
	add.s32 	%r902, %r901, %r900;
	setp.gt.u32 	%p283, %r899, %r902;
	mov.pred 	%p509, %p250;
	@%p283 bra 	$L__BB0_160;
	cvt.u32.u64 	%r903, %rd601;
	setp.lt.u32 	%p285, %r903, %r902;
	mov.pred 	%p509, %p252;
	@%p285 bra 	$L__BB0_160;
	cvt.u32.u64 	%r907, %rd588;
	shr.u64 	%rd2353, %rd590, 31;
	shl.b64 	%rd2354, %rd591, 1;
	cvt.u32.u64 	%r908, %rd2354;
	cvt.u32.u64 	%r909, %rd2353;
	add.s32 	%r910, %r909, %r908;
	setp.gt.u32 	%p287, %r907, %r910;
	mov.pred 	%p509, %p250;
	@%p287 bra 	$L__BB0_160;
	setp.lt.u32 	%p289, %r907, %r910;
	mov.pred 	%p509, %p252;
	@%p289 bra 	$L__BB0_160;
	ld.const.u32 	%r915, [_ZN3lux4cuda7kernels5BLS_PE+4];
	shl.b64 	%rd2357, %rd590, 1;
	shr.u32 	%r916, %r1215, 31;
	cvt.u64.u32 	%rd2358, %r916;
	cvt.u32.u64 	%r917, %rd2357;
	cvt.u32.u64 	%r918, %rd2358;
	add.s32 	%r919, %r917, %r918;
	setp.gt.u32 	%p291, %r915, %r919;
	mov.pred 	%p509, %p250;
	@%p291 bra 	$L__BB0_160;
	ld.const.u32 	%r920, [_ZN3lux4cuda7kernels5BLS_PE];
	setp.lt.u32 	%p292, %r915, %r919;
	shl.b32 	%r927, %r1215, 1;
	setp.ge.u32 	%p293, %r927, %r920;
	or.pred  	%p509, %p292, %p293;
$L__BB0_160:
	shl.b64 	%rd2361, %rd590, 1;
	shr.u32 	%r928, %r1215, 31;
	cvt.u64.u32 	%rd2362, %r928;
	or.b64  	%rd3475, %rd2361, %rd2362;
	shr.u64 	%rd2363, %rd2361, 32;
	shl.b64 	%rd2364, %rd591, 1;
	or.b64  	%rd3476, %rd2363, %rd2364;
	shr.u64 	%rd2365, %rd2364, 32;
	shl.b64 	%rd2366, %rd592, 1;
	or.b64  	%rd3477, %rd2365, %rd2366;
	shr.u64 	%rd2367, %rd2366, 32;
	shl.b64 	%rd2368, %rd593, 1;
	or.b64  	%rd3478, %rd2367, %rd2368;
	shr.u64 	%rd2369, %rd2368, 32;
	shl.b64 	%rd2370, %rd594, 1;
	or.b64  	%rd3479, %rd2369, %rd2370;
	shr.u64 	%rd2371, %rd2370, 32;
	shl.b64 	%rd2372, %rd595, 1;
	or.b64  	%rd3480, %rd2371, %rd2372;
	shr.u64 	%rd2373, %rd2372, 32;
	shl.b64 	%rd2374, %rd596, 1;
	or.b64  	%rd3481, %rd2373, %rd2374;
	shr.u64 	%rd2375, %rd2374, 32;
	shl.b64 	%rd2376, %rd597, 1;
	or.b64  	%rd3482, %rd2375, %rd2376;
	shl.b32 	%r1235, %r1215, 1;
	shr.u64 	%rd2377, %rd2376, 32;
	shl.b64 	%rd2378, %rd598, 1;
	or.b64  	%rd3483, %rd2377, %rd2378;
	shr.u64 	%rd2379, %rd2378, 32;
	shl.b64 	%rd2380, %rd599, 1;
	or.b64  	%rd3484, %rd2379, %rd2380;
	shr.u64 	%rd2381, %rd2380, 32;
	mul.wide.u32 	%rd2382, %r1216, 2;
	add.s64 	%rd2383, %rd2381, %rd2382;
	setp.lt.u64 	%p294, %rd2383, 4294967296;
	not.pred 	%p295, %p509;
	and.pred  	%p296, %p295, %p294;
	@%p296 bra 	$L__BB0_162;
	ld.const.u32 	%r929, [_ZN3lux4cuda7kernels5BLS_PE+44];
	shl.b32 	%r930, %r1215, 1;
	cvt.u64.u32 	%rd2385, %r930;
	ld.const.u32 	%rd2386, [_ZN3lux4cuda7kernels5BLS_PE];
	sub.s64 	%rd2387, %rd2385, %rd2386;
	cvt.u32.u64 	%r1235, %rd2387;
	shr.u64 	%rd2388, %rd2387, 63;
	shl.b64 	%rd2389, %rd590, 1;
	shr.u32 	%r931, %r1215, 31;
	cvt.u64.u32 	%rd2390, %r931;
	or.b64  	%rd2391, %rd2389, %rd2390;
	and.b64  	%rd2392, %rd2391, 4294967295;
	ld.const.u32 	%rd2393, [_ZN3lux4cuda7kernels5BLS_PE+4];
	add.s64 	%rd2394, %rd2388, %rd2393;
	sub.s64 	%rd3475, %rd2392, %rd2394;
	shr.u64 	%rd2395, %rd3475, 63;
	shr.u64 	%rd2396, %rd590, 31;
	shl.b64 	%rd2397, %rd591, 1;
	or.b64  	%rd2398, %rd2396, %rd2397;
	and.b64  	%rd2399, %rd2398, 4294967295;
	add.s64 	%rd2400, %rd2395, %rd588;
	sub.s64 	%rd3476, %rd2399, %rd2400;
	shr.u64 	%rd2401, %rd3476, 63;
	shr.u64 	%rd2402, %rd591, 31;
	shl.b64 	%rd2403, %rd592, 1;
	or.b64  	%rd2404, %rd2402, %rd2403;
	and.b64  	%rd2405, %rd2404, 4294967295;
	ld.const.u32 	%rd2406, [_ZN3lux4cuda7kernels5BLS_PE+12];
	add.s64 	%rd2407, %rd2401, %rd2406;
	sub.s64 	%rd3477, %rd2405, %rd2407;
	shr.u64 	%rd2408, %rd3477, 63;
	shr.u64 	%rd2409, %rd592, 31;
	shl.b64 	%rd2410, %rd593, 1;
	or.b64  	%rd2411, %rd2409, %rd2410;
	and.b64  	%rd2412, %rd2411, 4294967295;
	ld.const.u32 	%rd2413, [_ZN3lux4cuda7kernels5BLS_PE+16];
	add.s64 	%rd2414, %rd2408, %rd2413;
	sub.s64 	%rd3478, %rd2412, %rd2414;
	shr.u64 	%rd2415, %rd3478, 63;
	shr.u64 	%rd2416, %rd593, 31;
	shl.b64 	%rd2417, %rd594, 1;
	or.b64  	%rd2418, %rd2416, %rd2417;
	and.b64  	%rd2419, %rd2418, 4294967295;
	ld.const.u32 	%rd2420, [_ZN3lux4cuda7kernels5BLS_PE+20];
	add.s64 	%rd2421, %rd2415, %rd2420;
	sub.s64 	%rd3479, %rd2419, %rd2421;
	shr.u64 	%rd2422, %rd3479, 63;
	shr.u64 	%rd2423, %rd594, 31;
	shl.b64 	%rd2424, %rd595, 1;
	or.b64  	%rd2425, %rd2423, %rd2424;
	and.b64  	%rd2426, %rd2425, 4294967295;
	ld.const.u32 	%rd2427, [_ZN3lux4cuda7kernels5BLS_PE+24];
	add.s64 	%rd2428, %rd2422, %rd2427;
	sub.s64 	%rd3480, %rd2426, %rd2428;
	shr.u64 	%rd2429, %rd3480, 63;
	shr.u64 	%rd2430, %rd595, 31;
	shl.b64 	%rd2431, %rd596, 1;
	or.b64  	%rd2432, %rd2430, %rd2431;
	and.b64  	%rd2433, %rd2432, 4294967295;
	ld.const.u32 	%rd2434, [_ZN3lux4cuda7kernels5BLS_PE+28];
	add.s64 	%rd2435, %rd2429, %rd2434;
	sub.s64 	%rd3481, %rd2433, %rd2435;
	shr.u64 	%rd2436, %rd3481, 63;
	shr.u64 	%rd2437, %rd596, 31;
	shl.b64 	%rd2438, %rd597, 1;
	or.b64  	%rd2439, %rd2437, %rd2438;
	and.b64  	%rd2440, %rd2439, 4294967295;
	add.s64 	%rd2441, %rd2436, %rd589;
	sub.s64 	%rd3482, %rd2440, %rd2441;
	shr.u64 	%rd2442, %rd3482, 63;
	shr.u64 	%rd2443, %rd597, 31;
	shl.b64 	%rd2444, %rd598, 1;
	or.b64  	%rd2445, %rd2443, %rd2444;
	and.b64  	%rd2446, %rd2445, 4294967295;
	ld.const.u32 	%rd2447, [_ZN3lux4cuda7kernels5BLS_PE+36];
	add.s64 	%rd2448, %rd2442, %rd2447;
	sub.s64 	%rd3483, %rd2446, %rd2448;
	shr.u64 	%rd2449, %rd3483, 63;
	shr.u64 	%rd2450, %rd598, 31;
	shl.b64 	%rd2451, %rd599, 1;
	or.b64  	%rd2452, %rd2450, %rd2451;
	and.b64  	%rd2453, %rd2452, 4294967295;
	ld.const.u32 	%rd2454, [_ZN3lux4cuda7kernels5BLS_PE+40];
	add.s64 	%rd2455, %rd2449, %rd2454;
	sub.s64 	%rd3484, %rd2453, %rd2455;
	shr.u64 	%rd2456, %rd3484, 63;
	cvt.u32.u64 	%r932, %rd2456;
	add.s32 	%r933, %r929, %r932;
	sub.s32 	%r1236, %r1236, %r933;
$L__BB0_162:
	cvt.u64.u32 	%rd2457, %r1234;
	cvt.u64.u32 	%rd2458, %r1235;
	sub.s64 	%rd2459, %rd2457, %rd2458;
	cvt.u32.u64 	%r1269, %rd2459;
	shr.u64 	%rd2460, %rd2459, 63;
	and.b64  	%rd2461, %rd3474, 4294967295;
	and.b64  	%rd2462, %rd3475, 4294967295;
	add.s64 	%rd2463, %rd2460, %rd2462;
	sub.s64 	%rd3485, %rd2461, %rd2463;
	shr.u64 	%rd2464, %rd3485, 63;
	and.b64  	%rd2465, %rd3473, 4294967295;
	and.b64  	%rd2466, %rd3476, 4294967295;
	add.s64 	%rd2467, %rd2464, %rd2466;
	sub.s64 	%rd3486, %rd2465, %rd2467;
	shr.u64 	%rd2468, %rd3486, 63;
	and.b64  	%rd2469, %rd3472, 4294967295;
	and.b64  	%rd2470, %rd3477, 4294967295;
	add.s64 	%rd2471, %rd2468, %rd2470;
	sub.s64 	%rd3487, %rd2469, %rd2471;
	shr.u64 	%rd2472, %rd3487, 63;
	and.b64  	%rd2473, %rd3471, 4294967295;
	and.b64  	%rd2474, %rd3478, 4294967295;
	add.s64 	%rd2475, %rd2472, %rd2474;
	sub.s64 	%rd3488, %rd2473, %rd2475;
	shr.u64 	%rd2476, %rd3488, 63;
	and.b64  	%rd2477, %rd3470, 4294967295;
	and.b64  	%rd2478, %rd3479, 4294967295;
	add.s64 	%rd2479, %rd2476, %rd2478;
	sub.s64 	%rd3489, %rd2477, %rd2479;
	shr.u64 	%rd2480, %rd3489, 63;
	and.b64  	%rd2481, %rd3469, 4294967295;
	and.b64  	%rd2482, %rd3480, 4294967295;
	add.s64 	%rd2483, %rd2480, %rd2482;
	sub.s64 	%rd3490, %rd2481, %rd2483;
	shr.u64 	%rd2484, %rd3490, 63;
	and.b64  	%rd2485, %rd3468, 4294967295;
	and.b64  	%rd2486, %rd3481, 4294967295;
	add.s64 	%rd2487, %rd2484, %rd2486;
	sub.s64 	%rd3491, %rd2485, %rd2487;
	shr.u64 	%rd2488, %rd3491, 63;
	and.b64  	%rd2489, %rd3467, 4294967295;
	and.b64  	%rd2490, %rd3482, 4294967295;
	add.s64 	%rd2491, %rd2488, %rd2490;
	sub.s64 	%rd3492, %rd2489, %rd2491;
	shr.u64 	%rd2492, %rd3492, 63;
	and.b64  	%rd2493, %rd3466, 4294967295;
	and.b64  	%rd2494, %rd3483, 4294967295;
	add.s64 	%rd2495, %rd2492, %rd2494;
	sub.s64 	%rd3493, %rd2493, %rd2495;
	shr.u64 	%rd2496, %rd3493, 63;
	and.b64  	%rd2497, %rd3465, 4294967295;
	and.b64  	%rd2498, %rd3484, 4294967295;
	add.s64 	%rd2499, %rd2496, %rd2498;
	sub.s64 	%rd3494, %rd2497, %rd2499;
	shr.u64 	%rd2500, %rd3494, 63;
	cvt.u64.u32 	%rd2501, %r1233;
	cvt.u64.u32 	%rd2502, %r1236;
	add.s64 	%rd2503, %rd2500, %rd2502;
	sub.s64 	%rd2504, %rd2501, %rd2503;
	cvt.u32.u64 	%r1280, %rd2504;
	setp.gt.s64 	%p297, %rd2504, -1;
	@%p297 bra 	$L__BB0_164;
	ld.const.u32 	%r934, [_ZN3lux4cuda7kernels5BLS_PE+44];
	ld.const.u32 	%r935, [_ZN3lux4cuda7kernels5BLS_PE];
	add.s32 	%r1269, %r935, %r1269;
	setp.lt.u32 	%p298, %r1269, %r935;
	selp.u64 	%rd2505, 1, 0, %p298;
	and.b64  	%rd2506, %rd3485, 4294967295;
	add.s64 	%rd2507, %rd2506, %rd2505;
	ld.const.u32 	%rd2508, [_ZN3lux4cuda7kernels5BLS_PE+4];
	add.s64 	%rd3485, %rd2507, %rd2508;
	shr.u64 	%rd2509, %rd3485, 32;
	and.b64  	%rd2510, %rd3486, 4294967295;
	add.s64 	%rd2511, %rd2509, %rd2510;
	ld.const.u32 	%rd2512, [_ZN3lux4cuda7kernels5BLS_PE+8];
	add.s64 	%rd3486, %rd2511, %rd2512;
	shr.u64 	%rd2513, %rd3486, 32;
	and.b64  	%rd2514, %rd3487, 4294967295;
	add.s64 	%rd2515, %rd2513, %rd2514;
	ld.const.u32 	%rd2516, [_ZN3lux4cuda7kernels5BLS_PE+12];
	add.s64 	%rd3487, %rd2515, %rd2516;
	shr.u64 	%rd2517, %rd3487, 32;
	and.b64  	%rd2518, %rd3488, 4294967295;
	add.s64 	%rd2519, %rd2517, %rd2518;
	ld.const.u32 	%rd2520, [_ZN3lux4cuda7kernels5BLS_PE+16];
	add.s64 	%rd3488, %rd2519, %rd2520;
	shr.u64 	%rd2521, %rd3488, 32;
	and.b64  	%rd2522, %rd3489, 4294967295;
	add.s64 	%rd2523, %rd2521, %rd2522;
	ld.const.u32 	%rd2524, [_ZN3lux4cuda7kernels5BLS_PE+20];
	add.s64 	%rd3489, %rd2523, %rd2524;
	shr.u64 	%rd2525, %rd3489, 32;
	and.b64  	%rd2526, %rd3490, 4294967295;
	add.s64 	%rd2527, %rd2525, %rd2526;
	ld.const.u32 	%rd2528, [_ZN3lux4cuda7kernels5BLS_PE+24];
	add.s64 	%rd3490, %rd2527, %rd2528;
	shr.u64 	%rd2529, %rd3490, 32;
	and.b64  	%rd2530, %rd3491, 4294967295;
	add.s64 	%rd2531, %rd2529, %rd2530;
	ld.const.u32 	%rd2532, [_ZN3lux4cuda7kernels5BLS_PE+28];
	add.s64 	%rd3491, %rd2531, %rd2532;
	shr.u64 	%rd2533, %rd3491, 32;
	and.b64  	%rd2534, %rd3492, 4294967295;
	add.s64 	%rd2535, %rd2533, %rd2534;
	ld.const.u32 	%rd2536, [_ZN3lux4cuda7kernels5BLS_PE+32];
	add.s64 	%rd3492, %rd2535, %rd2536;
	shr.u64 	%rd2537, %rd3492, 32;
	and.b64  	%rd2538, %rd3493, 4294967295;
	add.s64 	%rd2539, %rd2537, %rd2538;
	ld.const.u32 	%rd2540, [_ZN3lux4cuda7kernels5BLS_PE+36];
	add.s64 	%rd3493, %rd2539, %rd2540;
	shr.u64 	%rd2541, %rd3493, 32;
	and.b64  	%rd2542, %rd3494, 4294967295;
	add.s64 	%rd2543, %rd2541, %rd2542;
	ld.const.u32 	%rd2544, [_ZN3lux4cuda7kernels5BLS_PE+40];
	add.s64 	%rd3494, %rd2543, %rd2544;
	{ .reg .b32 tmp; mov.b64 {tmp, %r936}, %rd3494; }
	add.s32 	%r937, %r1280, %r936;
	add.s32 	%r1280, %r937, %r934;
$L__BB0_164:
	ld.const.u32 	%rd662, [_ZN3lux4cuda7kernels5BLS_PE+8];
	ld.const.u32 	%rd663, [_ZN3lux4cuda7kernels5BLS_PE+32];
	ld.const.u32 	%rd664, [_ZN3lux4cuda7kernels5BLS_PE+12];
	ld.const.u32 	%r938, [_ZN3lux4cuda7kernels5BLS_PE+44];
	shl.b32 	%r1239, %r1194, 1;
	shr.u32 	%r939, %r1194, 31;
	cvt.u64.u32 	%rd2545, %r939;
	shl.b64 	%rd2546, %rd380, 1;
	or.b64  	%rd3495, %rd2546, %rd2545;
	shr.u64 	%rd2547, %rd2546, 32;
	shl.b64 	%rd2548, %rd382, 1;
	or.b64  	%rd3496, %rd2547, %rd2548;
	shr.u64 	%rd2549, %rd2548, 32;
	shl.b64 	%rd2550, %rd384, 1;
	or.b64  	%rd3497, %rd2549, %rd2550;
	shr.u64 	%rd2551, %rd2550, 32;
	shl.b64 	%rd2552, %rd386, 1;
	or.b64  	%rd3498, %rd2551, %rd2552;
	shr.u64 	%rd2553, %rd2552, 32;
	shl.b64 	%rd2554, %rd388, 1;
	or.b64  	%rd3499, %rd2553, %rd2554;
	shr.u64 	%rd2555, %rd2554, 32;
	shl.b64 	%rd2556, %rd390, 1;
	or.b64  	%rd3500, %rd2555, %rd2556;
	shr.u64 	%rd2557, %rd2556, 32;
	shl.b64 	%rd2558, %rd392, 1;
	or.b64  	%rd3501, %rd2557, %rd2558;
	shr.u64 	%rd2559, %rd2558, 32;
	shl.b64 	%rd2560, %rd394, 1;
	or.b64  	%rd3502, %rd2559, %rd2560;
	shr.u64 	%rd2561, %rd2560, 32;
	shl.b64 	%rd2562, %rd396, 1;
	or.b64  	%rd3503, %rd2561, %rd2562;
	shr.u64 	%rd2563, %rd2562, 32;
	shl.b64 	%rd2564, %rd398, 1;
	or.b64  	%rd3504, %rd2563, %rd2564;
	shr.u64 	%rd2565, %rd2564, 32;
	shl.b32 	%r940, %r1193, 1;
	cvt.u64.u32 	%rd2566, %r940;
	cvt.u32.u64 	%r941, %rd2566;
	cvt.u32.u64 	%r942, %rd2565;
	add.s32 	%r1240, %r942, %r941;
	setp.gt.u32 	%p300, %r938, %r1240;
	mov.pred 	%p299, 0;
	mov.pred 	%p510, %p299;
	@%p300 bra 	$L__BB0_186;
	setp.lt.u32 	%p302, %r938, %r1240;
	mov.pred 	%p301, -1;
	mov.pred 	%p510, %p301;
	@%p302 bra 	$L__BB0_186;
	ld.const.u32 	%r944, [_ZN3lux4cuda7kernels5BLS_PE+40];
	cvt.u32.u64 	%r945, %rd3504;
	setp.gt.u32 	%p304, %r944, %r945;
	mov.pred 	%p510, %p299;
	@%p304 bra 	$L__BB0_186;
	setp.lt.u32 	%p306, %r944, %r945;
	mov.pred 	%p510, %p301;
	@%p306 bra 	$L__BB0_186;
	ld.const.u32 	%r948, [_ZN3lux4cuda7kernels5BLS_PE+36];
	cvt.u32.u64 	%r949, %rd3503;
	setp.gt.u32 	%p308, %r948, %r949;
	mov.pred 	%p510, %p299;
	@%p308 bra 	$L__BB0_186;
	setp.lt.u32 	%p310, %r948, %r949;
	mov.pred 	%p510, %p301;
	@%p310 bra 	$L__BB0_186;
	cvt.u32.u64 	%r952, %rd663;
	cvt.u32.u64 	%r953, %rd3502;
	setp.gt.u32 	%p312, %r952, %r953;
	mov.pred 	%p510, %p299;
	@%p312 bra 	$L__BB0_186;
	setp.lt.u32 	%p314, %r952, %r953;
	mov.pred 	%p510, %p301;
	@%p314 bra 	$L__BB0_186;
	ld.const.u32 	%r956, [_ZN3lux4cuda7kernels5BLS_PE+28];
	cvt.u32.u64 	%r957, %rd3501;
	setp.gt.u32 	%p316, %r956, %r957;
	mov.pred 	%p510, %p299;
	@%p316 bra 	$L__BB0_186;
	setp.lt.u32 	%p318, %r956, %r957;
	mov.pred 	%p510, %p301;
	@%p318 bra 	$L__BB0_186;
	ld.const.u32 	%r960, [_ZN3lux4cuda7kernels5BLS_PE+24];
	cvt.u32.u64 	%r961, %rd3500;
	setp.gt.u32 	%p320, %r960, %r961;
	mov.pred 	%p510, %p299;
	@%p320 bra 	$L__BB0_186;
	setp.lt.u32 	%p322, %r960, %r961;
	mov.pred 	%p510, %p301;
	@%p322 bra 	$L__BB0_186;
	ld.const.u32 	%r964, [_ZN3lux4cuda7kernels5BLS_PE+20];
	cvt.u32.u64 	%r965, %rd3499;
	setp.gt.u32 	%p324, %r964, %r965;
	mov.pred 	%p510, %p299;
	@%p324 bra 	$L__BB0_186;
	setp.lt.u32 	%p326, %r964, %r965;
	mov.pred 	%p510, %p301;
	@%p326 bra 	$L__BB0_186;
	ld.const.u32 	%r968, [_ZN3lux4cuda7kernels5BLS_PE+16];
	cvt.u64.u32 	%rd675, %r968;
	cvt.u32.u64 	%r969, %rd3498;
	setp.gt.u32 	%p328, %r968, %r969;
	mov.pred 	%p510, %p299;
	@%p328 bra 	$L__BB0_186;
	cvt.u32.u64 	%r970, %rd675;
	setp.lt.u32 	%p330, %r970, %r969;
	mov.pred 	%p510, %p301;
	@%p330 bra 	$L__BB0_186;
	cvt.u32.u64 	%r972, %rd664;
	cvt.u32.u64 	%r973, %rd3497;
	setp.gt.u32 	%p332, %r972, %r973;
	mov.pred 	%p510, %p299;
	@%p332 bra 	$L__BB0_186;
	setp.lt.u32 	%p334, %r972, %r973;
	mov.pred 	%p510, %p301;
	@%p334 bra 	$L__BB0_186;
	cvt.u32.u64 	%r976, %rd662;
	cvt.u32.u64 	%r977, %rd3496;
	setp.gt.u32 	%p336, %r976, %r977;
	mov.pred 	%p510, %p299;
	@%p336 bra 	$L__BB0_186;
	setp.lt.u32 	%p338, %r976, %r977;
	mov.pred 	%p510, %p301;
	@%p338 bra 	$L__BB0_186;
	ld.const.u32 	%r980, [_ZN3lux4cuda7kernels5BLS_PE+4];
	cvt.u32.u64 	%r981, %rd3495;
	setp.gt.u32 	%p340, %r980, %r981;
	mov.pred 	%p510, %p299;
	@%p340 bra 	$L__BB0_186;
	ld.const.u32 	%r982, [_ZN3lux4cuda7kernels5BLS_PE];
	setp.lt.u32 	%p341, %r980, %r981;
	setp.ge.u32 	%p342, %r1239, %r982;
	or.pred  	%p510, %p341, %p342;
$L__BB0_186:
	shr.u64 	%rd2567, %rd3504, 32;
	mul.wide.u32 	%rd2568, %r1193, 2;
	or.b64  	%rd2569, %rd2567, %rd2568;
	setp.lt.u64 	%p343, %rd2569, 4294967296;
	not.pred 	%p344, %p510;
	and.pred  	%p345, %p344, %p343;
	@%p345 bra 	$L__BB0_188;
	cvt.u64.u32 	%rd2571, %r1239;
	ld.const.u32 	%rd2572, [_ZN3lux4cuda7kernels5BLS_PE];
	sub.s64 	%rd2573, %rd2571, %rd2572;
	cvt.u32.u64 	%r1239, %rd2573;
	shr.u64 	%rd2574, %rd2573, 63;
	and.b64  	%rd2575, %rd3495, 4294967295;
	ld.const.u32 	%rd2576, [_ZN3lux4cuda7kernels5BLS_PE+4];
	add.s64 	%rd2577, %rd2574, %rd2576;
	sub.s64 	%rd3495, %rd2575, %rd2577;
	shr.u64 	%rd2578, %rd3495, 63;
	and.b64  	%rd2579, %rd3496, 4294967295;
	add.s64 	%rd2580, %rd2578, %rd662;
	sub.s64 	%rd3496, %rd2579, %rd2580;
	shr.u64 	%rd2581, %rd3496, 63;
	and.b64  	%rd2582, %rd3497, 4294967295;
	add.s64 	%rd2583, %rd2581, %rd664;
	sub.s64 	%rd3497, %rd2582, %rd2583;
	shr.u64 	%rd2584, %rd3497, 63;
	and.b64  	%rd2585, %rd3498, 4294967295;
	ld.const.u32 	%rd2586, [_ZN3lux4cuda7kernels5BLS_PE+16];
	add.s64 	%rd2587, %rd2584, %rd2586;
	sub.s64 	%rd3498, %rd2585, %rd2587;
	shr.u64 	%rd2588, %rd3498, 63;
	and.b64  	%rd2589, %rd3499, 4294967295;
	ld.const.u32 	%rd2590, [_ZN3lux4cuda7kernels5BLS_PE+20];
	add.s64 	%rd2591, %rd2588, %rd2590;
	sub.s64 	%rd3499, %rd2589, %rd2591;
	shr.u64 	%rd2592, %rd3499, 63;
	and.b64  	%rd2593, %rd3500, 4294967295;
	ld.const.u32 	%rd2594, [_ZN3lux4cuda7kernels5BLS_PE+24];
	add.s64 	%rd2595, %rd2592, %rd2594;
	sub.s64 	%rd3500, %rd2593, %rd2595;
	shr.u64 	%rd2596, %rd3500, 63;
	and.b64  	%rd2597, %rd3501, 4294967295;
	ld.const.u32 	%rd2598, [_ZN3lux4cuda7kernels5BLS_PE+28];
	add.s64 	%rd2599, %rd2596, %rd2598;
	sub.s64 	%rd3501, %rd2597, %rd2599;
	shr.u64 	%rd2600, %rd3501, 63;
	and.b64  	%rd2601, %rd3502, 4294967295;
	add.s64 	%rd2602, %rd2600, %rd663;
	sub.s64 	%rd3502, %rd2601, %rd2602;
	shr.u64 	%rd2603, %rd3502, 63;
	and.b64  	%rd2604, %rd3503, 4294967295;
	ld.const.u32 	%rd2605, [_ZN3lux4cuda7kernels5BLS_PE+36];
	add.s64 	%rd2606, %rd2603, %rd2605;
	sub.s64 	%rd3503, %rd2604, %rd2606;
	shr.u64 	%rd2607, %rd3503, 63;
	and.b64  	%rd2608, %rd3504, 4294967295;
	ld.const.u32 	%rd2609, [_ZN3lux4cuda7kernels5BLS_PE+40];
	add.s64 	%rd2610, %rd2607, %rd2609;
	sub.s64 	%rd3504, %rd2608, %rd2610;
	shr.u64 	%rd2611, %rd3504, 63;
	cvt.u32.u64 	%r987, %rd2611;
	add.s32 	%r988, %r938, %r987;
	sub.s32 	%r1240, %r1240, %r988;
$L__BB0_188:
	shl.b32 	%r1241, %r1239, 1;
	shr.u32 	%r990, %r1239, 31;
	cvt.u64.u32 	%rd2612, %r990;
	shl.b64 	%rd2613, %rd3495, 1;
	and.b64  	%rd2614, %rd2613, 8589934590;
	or.b64  	%rd3505, %rd2614, %rd2612;
	shr.u64 	%rd2615, %rd2614, 32;
	shl.b64 	%rd2616, %rd3496, 1;
	and.b64  	%rd2617, %rd2616, 8589934590;
	or.b64  	%rd3506, %rd2615, %rd2617;
	shr.u64 	%rd2618, %rd2617, 32;
	shl.b64 	%rd2619, %rd3497, 1;
	and.b64  	%rd2620, %rd2619, 8589934590;
	or.b64  	%rd3507, %rd2618, %rd2620;
	shr.u64 	%rd2621, %rd2620, 32;
	shl.b64 	%rd2622, %rd3498, 1;
	and.b64  	%rd2623, %rd2622, 8589934590;
	or.b64  	%rd3508, %rd2621, %rd2623;
	shr.u64 	%rd2624, %rd2623, 32;
	shl.b64 	%rd2625, %rd3499, 1;
	and.b64  	%rd2626, %rd2625, 8589934590;
	or.b64  	%rd3509, %rd2624, %rd2626;
	shr.u64 	%rd2627, %rd2626, 32;
	shl.b64 	%rd2628, %rd3500, 1;
	and.b64  	%rd2629, %rd2628, 8589934590;
	or.b64  	%rd3510, %rd2627, %rd2629;
	shr.u64 	%rd2630, %rd2629, 32;
	shl.b64 	%rd2631, %rd3501, 1;
	and.b64  	%rd2632, %rd2631, 8589934590;
	or.b64  	%rd3511, %rd2630, %rd2632;
	shr.u64 	%rd2633, %rd2632, 32;
	shl.b64 	%rd2634, %rd3502, 1;
	and.b64  	%rd2635, %rd2634, 8589934590;
	or.b64  	%rd3512, %rd2633, %rd2635;
	shr.u64 	%rd2636, %rd2635, 32;
	shl.b64 	%rd2637, %rd3503, 1;
	and.b64  	%rd2638, %rd2637, 8589934590;
	or.b64  	%rd3513, %rd2636, %rd2638;
	shr.u64 	%rd2639, %rd2638, 32;
	shl.b64 	%rd2640, %rd3504, 1;
	and.b64  	%rd2641, %rd2640, 8589934590;
	or.b64  	%rd3514, %rd2639, %rd2641;
	shr.u64 	%rd2642, %rd2641, 32;
	shl.b32 	%r991, %r1240, 1;
	cvt.u64.u32 	%rd2643, %r991;
	cvt.u32.u64 	%r992, %rd2643;
	cvt.u32.u64 	%r993, %rd2642;
	add.s32 	%r1242, %r993, %r992;
	setp.gt.u32 	%p347, %r938, %r1242;
	mov.pred 	%p346, 0;
	mov.pred 	%p511, %p346;
	@%p347 bra 	$L__BB0_210;
	setp.lt.u32 	%p349, %r938, %r1242;
	mov.pred 	%p348, -1;
	mov.pred 	%p511, %p348;
	@%p349 bra 	$L__BB0_210;
	ld.const.u32 	%r995, [_ZN3lux4cuda7kernels5BLS_PE+40];
	cvt.u32.u64 	%r996, %rd3514;
	setp.gt.u32 	%p351, %r995, %r996;
	mov.pred 	%p511, %p346;
	@%p351 bra 	$L__BB0_210;
	setp.lt.u32 	%p353, %r995, %r996;
	mov.pred 	%p511, %p348;
	@%p353 bra 	$L__BB0_210;
	ld.const.u32 	%r999, [_ZN3lux4cuda7kernels5BLS_PE+36];
	cvt.u32.u64 	%r1000, %rd3513;
	setp.gt.u32 	%p355, %r999, %r1000;
	mov.pred 	%p511, %p346;
	@%p355 bra 	$L__BB0_210;
	setp.lt.u32 	%p357, %r999, %r1000;
	mov.pred 	%p511, %p348;
	@%p357 bra 	$L__BB0_210;
	cvt.u32.u64 	%r1003, %rd663;
	cvt.u32.u64 	%r1004, %rd3512;
	setp.gt.u32 	%p359, %r1003, %r1004;
	mov.pred 	%p511, %p346;
	@%p359 bra 	$L__BB0_210;
	setp.lt.u32 	%p361, %r1003, %r1004;
	mov.pred 	%p511, %p348;
	@%p361 bra 	$L__BB0_210;
	ld.const.u32 	%r1007, [_ZN3lux4cuda7kernels5BLS_PE+28];
	cvt.u32.u64 	%r1008, %rd3511;
	setp.gt.u32 	%p363, %r1007, %r1008;
	mov.pred 	%p511, %p346;
	@%p363 bra 	$L__BB0_210;
	setp.lt.u32 	%p365, %r1007, %r1008;
	mov.pred 	%p511, %p348;
	@%p365 bra 	$L__BB0_210;
	ld.const.u32 	%r1011, [_ZN3lux4cuda7kernels5BLS_PE+24];
	cvt.u32.u64 	%r1012, %rd3510;
	setp.gt.u32 	%p367, %r1011, %r1012;
	mov.pred 	%p511, %p346;
	@%p367 bra 	$L__BB0_210;
	setp.lt.u32 	%p369, %r1011, %r1012;
	mov.pred 	%p511, %p348;
	@%p369 bra 	$L__BB0_210;
	ld.const.u32 	%r1015, [_ZN3lux4cuda7kernels5BLS_PE+20];
	cvt.u32.u64 	%r1016, %rd3509;
	setp.gt.u32 	%p371, %r1015, %r1016;
	mov.pred 	%p511, %p346;
	@%p371 bra 	$L__BB0_210;
	setp.lt.u32 	%p373, %r1015, %r1016;
	mov.pred 	%p511, %p348;
	@%p373 bra 	$L__BB0_210;
	ld.const.u32 	%r1019, [_ZN3lux4cuda7kernels5BLS_PE+16];
	cvt.u64.u32 	%rd709, %r1019;
	cvt.u32.u64 	%r1020, %rd3508;
	setp.gt.u32 	%p375, %r1019, %r1020;
	mov.pred 	%p511, %p346;
	@%p375 bra 	$L__BB0_210;
	cvt.u32.u64 	%r1021, %rd709;
	setp.lt.u32 	%p377, %r1021, %r1020;
	mov.pred 	%p511, %p348;
	@%p377 bra 	$L__BB0_210;
	cvt.u32.u64 	%r1023, %rd664;
	cvt.u32.u64 	%r1024, %rd3507;
	setp.gt.u32 	%p379, %r1023, %r1024;
	mov.pred 	%p511, %p346;
	@%p379 bra 	$L__BB0_210;
	setp.lt.u32 	%p381, %r1023, %r1024;
	mov.pred 	%p511, %p348;
	@%p381 bra 	$L__BB0_210;
	cvt.u32.u64 	%r1027, %rd662;
	cvt.u32.u64 	%r1028, %rd3506;
	setp.gt.u32 	%p383, %r1027, %r1028;
	mov.pred 	%p511, %p346;
	@%p383 bra 	$L__BB0_210;
	setp.lt.u32 	%p385, %r1027, %r1028;
	mov.pred 	%p511, %p348;
	@%p385 bra 	$L__BB0_210;
	ld.const.u32 	%r1031, [_ZN3lux4cuda7kernels5BLS_PE+4];
	cvt.u32.u64 	%r1032, %rd3505;
	setp.gt.u32 	%p387, %r1031, %r1032;
	mov.pred 	%p511, %p346;
	@%p387 bra 	$L__BB0_210;
	ld.const.u32 	%r1033, [_ZN3lux4cuda7kernels5BLS_PE];
	setp.lt.u32 	%p388, %r1031, %r1032;
	setp.ge.u32 	%p389, %r1241, %r1033;
	or.pred  	%p511, %p388, %p389;
$L__BB0_210:
	shr.u64 	%rd2644, %rd3514, 32;
	mul.wide.u32 	%rd2645, %r1240, 2;
	or.b64  	%rd2646, %rd2644, %rd2645;
	setp.lt.u64 	%p390, %rd2646, 4294967296;
	not.pred 	%p391, %p511;
	and.pred  	%p392, %p391, %p390;
	@%p392 bra 	$L__BB0_212;
	cvt.u64.u32 	%rd2648, %r1241;
	ld.const.u32 	%rd2649, [_ZN3lux4cuda7kernels5BLS_PE];
	sub.s64 	%rd2650, %rd2648, %rd2649;
	cvt.u32.u64 	%r1241, %rd2650;
	shr.u64 	%rd2651, %rd2650, 63;
	and.b64  	%rd2652, %rd3505, 4294967295;
	ld.const.u32 	%rd2653, [_ZN3lux4cuda7kernels5BLS_PE+4];
	add.s64 	%rd2654, %rd2651, %rd2653;
	sub.s64 	%rd3505, %rd2652, %rd2654;
	shr.u64 	%rd2655, %rd3505, 63;
	and.b64  	%rd2656, %rd3506, 4294967295;
	add.s64 	%rd2657, %rd2655, %rd662;
	sub.s64 	%rd3506, %rd2656, %rd2657;
	shr.u64 	%rd2658, %rd3506, 63;
	and.b64  	%rd2659, %rd3507, 4294967295;
	add.s64 	%rd2660, %rd2658, %rd664;
	sub.s64 	%rd3507, %rd2659, %rd2660;
	shr.u64 	%rd2661, %rd3507, 63;
	and.b64  	%rd2662, %rd3508, 4294967295;
	ld.const.u32 	%rd2663, [_ZN3lux4cuda7kernels5BLS_PE+16];
	add.s64 	%rd2664, %rd2661, %rd2663;
	sub.s64 	%rd3508, %rd2662, %rd2664;
	shr.u64 	%rd2665, %rd3508, 63;
	and.b64  	%rd2666, %rd3509, 4294967295;
	ld.const.u32 	%rd2667, [_ZN3lux4cuda7kernels5BLS_PE+20];
	add.s64 	%rd2668, %rd2665, %rd2667;
	sub.s64 	%rd3509, %rd2666, %rd2668;
	shr.u64 	%rd2669, %rd3509, 63;
	and.b64  	%rd2670, %rd3510, 4294967295;
	ld.const.u32 	%rd2671, [_ZN3lux4cuda7kernels5BLS_PE+24];
	add.s64 	%rd2672, %rd2669, %rd2671;
	sub.s64 	%rd3510, %rd2670, %rd2672;
	shr.u64 	%rd2673, %rd3510, 63;
	and.b64  	%rd2674, %rd3511, 4294967295;
	ld.const.u32 	%rd2675, [_ZN3lux4cuda7kernels5BLS_PE+28];
	add.s64 	%rd2676, %rd2673, %rd2675;
	sub.s64 	%rd3511, %rd2674, %rd2676;
	shr.u64 	%rd2677, %rd3511, 63;
	and.b64  	%rd2678, %rd3512, 4294967295;
	add.s64 	%rd2679, %rd2677, %rd663;
	sub.s64 	%rd3512, %rd2678, %rd2679;
	shr.u64 	%rd2680, %rd3512, 63;
	and.b64  	%rd2681, %rd3513, 4294967295;
	ld.const.u32 	%rd2682, [_ZN3lux4cuda7kernels5BLS_PE+36];
	add.s64 	%rd2683, %rd2680, %rd2682;
	sub.s64 	%rd3513, %rd2681, %rd2683;
	shr.u64 	%rd2684, %rd3513, 63;
	and.b64  	%rd2685, %rd3514, 4294967295;
	ld.const.u32 	%rd2686, [_ZN3lux4cuda7kernels5BLS_PE+40];
	add.s64 	%rd2687, %rd2684, %rd2686;
	sub.s64 	%rd3514, %rd2685, %rd2687;
	shr.u64 	%rd2688, %rd3514, 63;
	cvt.u32.u64 	%r1038, %rd2688;
	add.s32 	%r1039, %r938, %r1038;
	sub.s32 	%r1242, %r1242, %r1039;
$L__BB0_212:
	ld.const.u32 	%r1040, [_ZN3lux4cuda7kernels5BLS_PE+44];
	shl.b32 	%r1243, %r1241, 1;
	shr.u32 	%r1041, %r1241, 31;
	cvt.u64.u32 	%rd2689, %r1041;
	shl.b64 	%rd2690, %rd3505, 1;
	and.b64  	%rd2691, %rd2690, 8589934590;
	or.b64  	%rd3515, %rd2691, %rd2689;
	shr.u64 	%rd2692, %rd2691, 32;
	shl.b64 	%rd2693, %rd3506, 1;
	and.b64  	%rd2694, %rd2693, 8589934590;
	or.b64  	%rd3516, %rd2692, %rd2694;
	shr.u64 	%rd2695, %rd2694, 32;
	shl.b64 	%rd2696, %rd3507, 1;
	and.b64  	%rd2697, %rd2696, 8589934590;
	or.b64  	%rd3517, %rd2695, %rd2697;
	shr.u64 	%rd2698, %rd2697, 32;
	shl.b64 	%rd2699, %rd3508, 1;
	and.b64  	%rd2700, %rd2699, 8589934590;
	or.b64  	%rd3518, %rd2698, %rd2700;
	shr.u64 	%rd2701, %rd2700, 32;
	shl.b64 	%rd2702, %rd3509, 1;
	and.b64  	%rd2703, %rd2702, 8589934590;
	or.b64  	%rd3519, %rd2701, %rd2703;
	shr.u64 	%rd2704, %rd2703, 32;
	shl.b64 	%rd2705, %rd3510, 1;
	and.b64  	%rd2706, %rd2705, 8589934590;
	or.b64  	%rd3520, %rd2704, %rd2706;
	shr.u64 	%rd2707, %rd2706, 32;
	shl.b64 	%rd2708, %rd3511, 1;
	and.b64  	%rd2709, %rd2708, 8589934590;
	or.b64  	%rd3521, %rd2707, %rd2709;
	shr.u64 	%rd2710, %rd2709, 32;
	shl.b64 	%rd2711, %rd3512, 1;
	and.b64  	%rd2712, %rd2711, 8589934590;
	or.b64  	%rd3522, %rd2710, %rd2712;
	shr.u64 	%rd2713, %rd2712, 32;
	shl.b64 	%rd2714, %rd3513, 1;
	and.b64  	%rd2715, %rd2714, 8589934590;
	or.b64  	%rd3523, %rd2713, %rd2715;
	shr.u64 	%rd2716, %rd2715, 32;
	shl.b64 	%rd2717, %rd3514, 1;
	and.b64  	%rd2718, %rd2717, 8589934590;
	or.b64  	%rd3524, %rd2716, %rd2718;
	shr.u64 	%rd2719, %rd2718, 32;
	shl.b32 	%r1042, %r1242, 1;
	cvt.u64.u32 	%rd2720, %r1042;
	cvt.u32.u64 	%r1043, %rd2720;
	cvt.u32.u64 	%r1044, %rd2719;
	add.s32 	%r1244, %r1044, %r1043;
	setp.gt.u32 	%p394, %r1040, %r1244;
	mov.pred 	%p393, 0;
	mov.pred 	%p512, %p393;
	@%p394 bra 	$L__BB0_234;
	setp.lt.u32 	%p396, %r1040, %r1244;
	mov.pred 	%p395, -1;
	mov.pred 	%p512, %p395;
	@%p396 bra 	$L__BB0_234;
	ld.const.u32 	%r1046, [_ZN3lux4cuda7kernels5BLS_PE+40];
	cvt.u32.u64 	%r1047, %rd3524;
	setp.gt.u32 	%p398, %r1046, %r1047;
	mov.pred 	%p512, %p393;
	@%p398 bra 	$L__BB0_234;
	setp.lt.u32 	%p400, %r1046, %r1047;
	mov.pred 	%p512, %p395;
	@%p400 bra 	$L__BB0_234;
	ld.const.u32 	%r1050, [_ZN3lux4cuda7kernels5BLS_PE+36];
	cvt.u32.u64 	%r1051, %rd3523;
	setp.gt.u32 	%p402, %r1050, %r1051;
	mov.pred 	%p512, %p393;
	@%p402 bra 	$L__BB0_234;
	setp.lt.u32 	%p404, %r1050, %r1051;
	mov.pred 	%p512, %p395;
	@%p404 bra 	$L__BB0_234;
	cvt.u32.u64 	%r1054, %rd663;
	cvt.u32.u64 	%r1055, %rd3522;
	setp.gt.u32 	%p406, %r1054, %r1055;
	mov.pred 	%p512, %p393;
	@%p406 bra 	$L__BB0_234;
	setp.lt.u32 	%p408, %r1054, %r1055;
	mov.pred 	%p512, %p395;
	@%p408 bra 	$L__BB0_234;
	ld.const.u32 	%r1058, [_ZN3lux4cuda7kernels5BLS_PE+28];
	cvt.u32.u64 	%r1059, %rd3521;
	setp.gt.u32 	%p410, %r1058, %r1059;
	mov.pred 	%p512, %p393;
	@%p410 bra 	$L__BB0_234;
	setp.lt.u32 	%p412, %r1058, %r1059;
	mov.pred 	%p512, %p395;
	@%p412 bra 	$L__BB0_234;
	ld.const.u32 	%r1062, [_ZN3lux4cuda7kernels5BLS_PE+24];
	cvt.u32.u64 	%r1063, %rd3520;
	setp.gt.u32 	%p414, %r1062, %r1063;
	mov.pred 	%p512, %p393;
	@%p414 bra 	$L__BB0_234;
	setp.lt.u32 	%p416, %r1062, %r1063;
	mov.pred 	%p512, %p395;
	@%p416 bra 	$L__BB0_234;
	ld.const.u32 	%r1066, [_ZN3lux4cuda7kernels5BLS_PE+20];
	cvt.u32.u64 	%r1067, %rd3519;
	setp.gt.u32 	%p418, %r1066, %r1067;
	mov.pred 	%p512, %p393;
	@%p418 bra 	$L__BB0_234;
	setp.lt.u32 	%p420, %r1066, %r1067;
	mov.pred 	%p512, %p395;
	@%p420 bra 	$L__BB0_234;
	ld.const.u32 	%r1070, [_ZN3lux4cuda7kernels5BLS_PE+16];
	cvt.u64.u32 	%rd743, %r1070;
	cvt.u32.u64 	%r1071, %rd3518;
	setp.gt.u32 	%p422, %r1070, %r1071;
	mov.pred 	%p512, %p393;
	@%p422 bra 	$L__BB0_234;
	cvt.u32.u64 	%r1072, %rd743;
	setp.lt.u32 	%p424, %r1072, %r1071;
	mov.pred 	%p512, %p395;
	@%p424 bra 	$L__BB0_234;
	cvt.u32.u64 	%r1074, %rd664;
	cvt.u32.u64 	%r1075, %rd3517;
	setp.gt.u32 	%p426, %r1074, %r1075;
	mov.pred 	%p512, %p393;
	@%p426 bra 	$L__BB0_234;
	setp.lt.u32 	%p428, %r1074, %r1075;
	mov.pred 	%p512, %p395;
	@%p428 bra 	$L__BB0_234;
	cvt.u32.u64 	%r1078, %rd662;
	cvt.u32.u64 	%r1079, %rd3516;
	setp.gt.u32 	%p430, %r1078, %r1079;
	mov.pred 	%p512, %p393;
	@%p430 bra 	$L__BB0_234;
	setp.lt.u32 	%p432, %r1078, %r1079;
	mov.pred 	%p512, %p395;
	@%p432 bra 	$L__BB0_234;
	ld.const.u32 	%r1082, [_ZN3lux4cuda7kernels5BLS_PE+4];
	cvt.u32.u64 	%r1083, %rd3515;
	setp.gt.u32 	%p434, %r1082, %r1083;
	mov.pred 	%p512, %p393;
	@%p434 bra 	$L__BB0_234;
	ld.const.u32 	%r1084, [_ZN3lux4cuda7kernels5BLS_PE];
	setp.lt.u32 	%p435, %r1082, %r1083;
	setp.ge.u32 	%p436, %r1243, %r1084;
	or.pred  	%p512, %p435, %p436;
$L__BB0_234:
	shr.u64 	%rd2721, %rd3524, 32;
	mul.wide.u32 	%rd2722, %r1242, 2;
	or.b64  	%rd2723, %rd2721, %rd2722;
	setp.lt.u64 	%p437, %rd2723, 4294967296;
	not.pred 	%p438, %p512;
	and.pred  	%p439, %p438, %p437;
	@%p439 bra 	$L__BB0_236;
	cvt.u64.u32 	%rd2725, %r1243;
	ld.const.u32 	%rd2726, [_ZN3lux4cuda7kernels5BLS_PE];
	sub.s64 	%rd2727, %rd2725, %rd2726;
	cvt.u32.u64 	%r1243, %rd2727;
	shr.u64 	%rd2728, %rd2727, 63;
	and.b64  	%rd2729, %rd3515, 4294967295;
	ld.const.u32 	%rd2730, [_ZN3lux4cuda7kernels5BLS_PE+4];
	add.s64 	%rd2731, %rd2728, %rd2730;
	sub.s64 	%rd3515, %rd2729, %rd2731;
	shr.u64 	%rd2732, %rd3515, 63;
	and.b64  	%rd2733, %rd3516, 4294967295;
	add.s64 	%rd2734, %rd2732, %rd662;
	sub.s64 	%rd3516, %rd2733, %rd2734;
	shr.u64 	%rd2735, %rd3516, 63;
	and.b64  	%rd2736, %rd3517, 4294967295;
	add.s64 	%rd2737, %rd2735, %rd664;
	sub.s64 	%rd3517, %rd2736, %rd2737;
	shr.u64 	%rd2738, %rd3517, 63;
	and.b64  	%rd2739, %rd3518, 4294967295;
	ld.const.u32 	%rd2740, [_ZN3lux4cuda7kernels5BLS_PE+16];
	add.s64 	%rd2741, %rd2738, %rd2740;
	sub.s64 	%rd3518, %rd2739, %rd2741;
	shr.u64 	%rd2742, %rd3518, 63;
	and.b64  	%rd2743, %rd3519, 4294967295;
	ld.const.u32 	%rd2744, [_ZN3lux4cuda7kernels5BLS_PE+20];
	add.s64 	%rd2745, %rd2742, %rd2744;
	sub.s64 	%rd3519, %rd2743, %rd2745;
	shr.u64 	%rd2746, %rd3519, 63;
	and.b64  	%rd2747, %rd3520, 4294967295;
	ld.const.u32 	%rd2748, [_ZN3lux4cuda7kernels5BLS_PE+24];
	add.s64 	%rd2749, %rd2746, %rd2748;
	sub.s64 	%rd3520, %rd2747, %rd2749;
	shr.u64 	%rd2750, %rd3520, 63;
	and.b64  	%rd2751, %rd3521, 4294967295;
	ld.const.u32 	%rd2752, [_ZN3lux4cuda7kernels5BLS_PE+28];
	add.s64 	%rd2753, %rd2750, %rd2752;
	sub.s64 	%rd3521, %rd2751, %rd2753;
	shr.u64 	%rd2754, %rd3521, 63;
	and.b64  	%rd2755, %rd3522, 4294967295;
	add.s64 	%rd2756, %rd2754, %rd663;
	sub.s64 	%rd3522, %rd2755, %rd2756;
	shr.u64 	%rd2757, %rd3522, 63;
	and.b64  	%rd2758, %rd3523, 4294967295;
	ld.const.u32 	%rd2759, [_ZN3lux4cuda7kernels5BLS_PE+36];
	add.s64 	%rd2760, %rd2757, %rd2759;
	sub.s64 	%rd3523, %rd2758, %rd2760;
	shr.u64 	%rd2761, %rd3523, 63;
	and.b64  	%rd2762, %rd3524, 4294967295;
	ld.const.u32 	%rd2763, [_ZN3lux4cuda7kernels5BLS_PE+40];
	add.s64 	%rd2764, %rd2761, %rd2763;
	sub.s64 	%rd3524, %rd2762, %rd2764;
	shr.u64 	%rd2765, %rd3524, 63;
	cvt.u32.u64 	%r1089, %rd2765;
	add.s32 	%r1090, %r1040, %r1089;
	sub.s32 	%r1244, %r1244, %r1090;
$L__BB0_236:
	cvt.u64.u32 	%rd2766, %r1215;
	cvt.u64.u32 	%rd2767, %r1269;
	sub.s64 	%rd2768, %rd2766, %rd2767;
	cvt.u32.u64 	%r1245, %rd2768;
	shr.u64 	%rd2769, %rd2768, 63;
	and.b64  	%rd2770, %rd3485, 4294967295;
	add.s64 	%rd2771, %rd2769, %rd2770;
	sub.s64 	%rd3525, %rd590, %rd2771;
	shr.u64 	%rd2772, %rd3525, 63;
	and.b64  	%rd2773, %rd3486, 4294967295;
	add.s64 	%rd2774, %rd2772, %rd2773;
	sub.s64 	%rd3526, %rd591, %rd2774;
	shr.u64 	%rd2775, %rd3526, 63;
	and.b64  	%rd2776, %rd3487, 4294967295;
	add.s64 	%rd2777, %rd2775, %rd2776;
	sub.s64 	%rd3527, %rd592, %rd2777;
	shr.u64 	%rd2778, %rd3527, 63;
	and.b64  	%rd2779, %rd3488, 4294967295;
	add.s64 	%rd2780, %rd2778, %rd2779;
	sub.s64 	%rd3528, %rd593, %rd2780;
	shr.u64 	%rd2781, %rd3528, 63;
	and.b64  	%rd2782, %rd3489, 4294967295;
	add.s64 	%rd2783, %rd2781, %rd2782;
	sub.s64 	%rd3529, %rd594, %rd2783;
	shr.u64 	%rd2784, %rd3529, 63;
	and.b64  	%rd2785, %rd3490, 4294967295;
	add.s64 	%rd2786, %rd2784, %rd2785;
	sub.s64 	%rd3530, %rd595, %rd2786;
	shr.u64 	%rd2787, %rd3530, 63;
	and.b64  	%rd2788, %rd3491, 4294967295;
	add.s64 	%rd2789, %rd2787, %rd2788;
	sub.s64 	%rd3531, %rd596, %rd2789;
	shr.u64 	%rd2790, %rd3531, 63;
	and.b64  	%rd2791, %rd3492, 4294967295;
	add.s64 	%rd2792, %rd2790, %rd2791;
	sub.s64 	%rd3532, %rd597, %rd2792;
	shr.u64 	%rd2793, %rd3532, 63;
	and.b64  	%rd2794, %rd3493, 4294967295;
	add.s64 	%rd2795, %rd2793, %rd2794;
	sub.s64 	%rd3533, %rd598, %rd2795;
	shr.u64 	%rd2796, %rd3533, 63;
	and.b64  	%rd2797, %rd3494, 4294967295;
	add.s64 	%rd2798, %rd2796, %rd2797;
	sub.s64 	%rd3534, %rd599, %rd2798;
	shr.u64 	%rd2799, %rd3534, 63;
	cvt.u64.u32 	%rd2800, %r1280;
	add.s64 	%rd2801, %rd2799, %rd2800;
	cvt.u64.u32 	%rd2802, %r1216;
	sub.s64 	%rd2803, %rd2802, %rd2801;
	cvt.u32.u64 	%r1246, %rd2803;
	setp.gt.s64 	%p440, %rd2803, -1;
	@%p440 bra 	$L__BB0_238;
	ld.const.u32 	%r1091, [_ZN3lux4cuda7kernels5BLS_PE];
	add.s32 	%r1245, %r1091, %r1245;
	setp.lt.u32 	%p441, %r1245, %r1091;
	selp.u64 	%rd2804, 1, 0, %p441;
	and.b64  	%rd2805, %rd3525, 4294967295;
	add.s64 	%rd2806, %rd2805, %rd2804;
	ld.const.u32 	%rd2807, [_ZN3lux4cuda7kernels5BLS_PE+4];
	add.s64 	%rd3525, %rd2806, %rd2807;
	shr.u64 	%rd2808, %rd3525, 32;
	and.b64  	%rd2809, %rd3526, 4294967295;
	add.s64 	%rd2810, %rd2808, %rd2809;
	add.s64 	%rd3526, %rd2810, %rd662;
	shr.u64 	%rd2811, %rd3526, 32;
	and.b64  	%rd2812, %rd3527, 4294967295;
	add.s64 	%rd2813, %rd2811, %rd2812;
	add.s64 	%rd3527, %rd2813, %rd664;
	shr.u64 	%rd2815, %rd3527, 32;
	and.b64  	%rd2816, %rd3528, 4294967295;
	add.s64 	%rd2817, %rd2815, %rd2816;
	ld.const.u32 	%rd2818, [_ZN3lux4cuda7kernels5BLS_PE+16];
	add.s64 	%rd3528, %rd2817, %rd2818;
	shr.u64 	%rd2819, %rd3528, 32;
	and.b64  	%rd2820, %rd3529, 4294967295;
	add.s64 	%rd2821, %rd2819, %rd2820;
	ld.const.u32 	%rd2822, [_ZN3lux4cuda7kernels5BLS_PE+20];
	add.s64 	%rd3529, %rd2821, %rd2822;
	shr.u64 	%rd2823, %rd3529, 32;
	and.b64  	%rd2824, %rd3530, 4294967295;
	add.s64 	%rd2825, %rd2823, %rd2824;
	ld.const.u32 	%rd2826, [_ZN3lux4cuda7kernels5BLS_PE+24];
	add.s64 	%rd3530, %rd2825, %rd2826;
	shr.u64 	%rd2827, %rd3530, 32;
	and.b64  	%rd2828, %rd3531, 4294967295;
	add.s64 	%rd2829, %rd2827, %rd2828;
	ld.const.u32 	%rd2830, [_ZN3lux4cuda7kernels5BLS_PE+28];
	add.s64 	%rd3531, %rd2829, %rd2830;
	shr.u64 	%rd2831, %rd3531, 32;
	and.b64  	%rd2832, %rd3532, 4294967295;
	add.s64 	%rd2833, %rd2831, %rd2832;
	add.s64 	%rd3532, %rd2833, %rd663;
	shr.u64 	%rd2834, %rd3532, 32;
	and.b64  	%rd2835, %rd3533, 4294967295;
	add.s64 	%rd2836, %rd2834, %rd2835;
	ld.const.u32 	%rd2837, [_ZN3lux4cuda7kernels5BLS_PE+36];
	add.s64 	%rd3533, %rd2836, %rd2837;
	shr.u64 	%rd2838, %rd3533, 32;
	and.b64  	%rd2839, %rd3534, 4294967295;
	add.s64 	%rd2840, %rd2838, %rd2839;
	ld.const.u32 	%rd2841, [_ZN3lux4cuda7kernels5BLS_PE+40];
	add.s64 	%rd3534, %rd2840, %rd2841;
	{ .reg .b32 tmp; mov.b64 {tmp, %r1093}, %rd3534; }
	add.s32 	%r1094, %r1246, %r1093;
	add.s32 	%r1246, %r1094, %r1040;
$L__BB0_238:
	st.local.u32 	[%rd1], %r1245;
	st.local.u32 	[%rd1+4], %rd3525;
	st.local.u32 	[%rd1+8], %rd3526;
	st.local.u32 	[%rd1+12], %rd3527;
	st.local.u32 	[%rd1+16], %rd3528;
	st.local.u32 	[%rd1+20], %rd3529;
	st.local.u32 	[%rd1+24], %rd3530;
	st.local.u32 	[%rd1+28], %rd3531;
	st.local.u32 	[%rd1+32], %rd3532;
	st.local.u32 	[%rd1+36], %rd3533;
	st.local.u32 	[%rd1+40], %rd3534;
	st.local.u32 	[%rd1+44], %r1246;
	mov.b32 	%r1247, 0;
	mov.b64 	%rd3536, 0;
	ld.const.u32 	%r1098, [_ZN3lux4cuda7kernels11BLS_N_PRIMEE];
	ld.const.u32 	%r1100, [_ZN3lux4cuda7kernels5BLS_PE];
	ld.const.u32 	%r1101, [_ZN3lux4cuda7kernels5BLS_PE+4];
	ld.const.u32 	%r1102, [_ZN3lux4cuda7kernels5BLS_PE+8];
	ld.const.u32 	%r1103, [_ZN3lux4cuda7kernels5BLS_PE+12];
	ld.const.u32 	%r1104, [_ZN3lux4cuda7kernels5BLS_PE+16];
	ld.const.u32 	%r1105, [_ZN3lux4cuda7kernels5BLS_PE+20];
	ld.const.u32 	%r1106, [_ZN3lux4cuda7kernels5BLS_PE+24];
	ld.const.u32 	%r1107, [_ZN3lux4cuda7kernels5BLS_PE+28];
	ld.const.u32 	%r1108, [_ZN3lux4cuda7kernels5BLS_PE+32];
	ld.const.u32 	%r1109, [_ZN3lux4cuda7kernels5BLS_PE+36];
	ld.const.u32 	%r1110, [_ZN3lux4cuda7kernels5BLS_PE+40];
	mov.u64 	%rd3535, %rd1;
	mov.u64 	%rd3537, %rd3536;
	mov.u64 	%rd3538, %rd3536;
	mov.u64 	%rd3539, %rd3536;
	mov.u64 	%rd3540, %rd3536;
	mov.u64 	%rd3541, %rd3536;
	mov.u64 	%rd3542, %rd3536;
	mov.u64 	%rd3543, %rd3536;
	mov.u64 	%rd3544, %rd3536;
	mov.u64 	%rd3545, %rd3536;
	mov.u64 	%rd3546, %rd3536;
	mov.u64 	%rd3547, %rd3536;
$L__BB0_239:
	ld.local.u32 	%r1096, [%rd3535];
	mul.wide.u32 	%rd2843, %r1096, %r1219;
	add.s64 	%rd2844, %rd3536, %rd2843;
	and.b64  	%rd2845, %rd2844, 4294967295;
	shr.u64 	%rd2846, %rd2844, 32;
	mul.wide.u32 	%rd2847, %r1096, %r1220;
	add.s64 	%rd2848, %rd3537, %rd2846;
	add.s64 	%rd2849, %rd2848, %rd2847;
	and.b64  	%rd2850, %rd2849, 4294967295;
	shr.u64 	%rd2851, %rd2849, 32;
	mul.wide.u32 	%rd2852, %r1096, %r1221;
	add.s64 	%rd2853, %rd3538, %rd2851;
	add.s64 	%rd2854, %rd2853, %rd2852;
	and.b64  	%rd2855, %rd2854, 4294967295;
	shr.u64 	%rd2856, %rd2854, 32;
	mul.wide.u32 	%rd2857, %r1096, %r1222;
	add.s64 	%rd2858, %rd3539, %rd2856;
	add.s64 	%rd2859, %rd2858, %rd2857;
	and.b64  	%rd2860, %rd2859, 4294967295;
	shr.u64 	%rd2861, %rd2859, 32;
	mul.wide.u32 	%rd2862, %r1096, %r1223;
	add.s64 	%rd2863, %rd3540, %rd2861;
	add.s64 	%rd2864, %rd2863, %rd2862;
	and.b64  	%rd2865, %rd2864, 4294967295;
	shr.u64 	%rd2866, %rd2864, 32;
	mul.wide.u32 	%rd2867, %r1096, %r1224;
	add.s64 	%rd2868, %rd3541, %rd2866;
	add.s64 	%rd2869, %rd2868, %rd2867;
	and.b64  	%rd2870, %rd2869, 4294967295;
	shr.u64 	%rd2871, %rd2869, 32;
	mul.wide.u32 	%rd2872, %r1096, %r1225;
	add.s64 	%rd2873, %rd3542, %rd2871;
	add.s64 	%rd2874, %rd2873, %rd2872;
	and.b64  	%rd2875, %rd2874, 4294967295;
	shr.u64 	%rd2876, %rd2874, 32;
	mul.wide.u32 	%rd2877, %r1096, %r1226;
	add.s64 	%rd2878, %rd3543, %rd2876;
	add.s64 	%rd2879, %rd2878, %rd2877;
	and.b64  	%rd2880, %rd2879, 4294967295;
	shr.u64 	%rd2881, %rd2879, 32;
	mul.wide.u32 	%rd2882, %r1096, %r1227;
	add.s64 	%rd2883, %rd3544, %rd2881;
	add.s64 	%rd2884, %rd2883, %rd2882;
	and.b64  	%rd2885, %rd2884, 4294967295;
	shr.u64 	%rd2886, %rd2884, 32;
	mul.wide.u32 	%rd2887, %r1096, %r1228;
	add.s64 	%rd2888, %rd3545, %rd2886;
	add.s64 	%rd2889, %rd2888, %rd2887;
	and.b64  	%rd2890, %rd2889, 4294967295;
	shr.u64 	%rd2891, %rd2889, 32;
	mul.wide.u32 	%rd2892, %r1096, %r1229;
	add.s64 	%rd2893, %rd3546, %rd2891;
	add.s64 	%rd2894, %rd2893, %rd2892;
	and.b64  	%rd2895, %rd2894, 4294967295;
	shr.u64 	%rd2896, %rd2894, 32;
	mul.wide.u32 	%rd2897, %r1096, %r1230;
	add.s64 	%rd2898, %rd3547, %rd2896;
	add.s64 	%rd2899, %rd2898, %rd2897;
	and.b64  	%rd2900, %rd2899, 4294967295;
	shr.u64 	%rd2901, %rd2899, 32;
	cvt.u32.u64 	%r1097, %rd2844;
	mul.lo.s32 	%r1099, %r1098, %r1097;
	mul.wide.u32 	%rd2902, %r1100, %r1099;
	add.s64 	%rd2903, %rd2845, %rd2902;
	shr.u64 	%rd2904, %rd2903, 32;
	mul.wide.u32 	%rd2905, %r1101, %r1099;
	add.s64 	%rd2906, %rd2850, %rd2904;
	add.s64 	%rd807, %rd2906, %rd2905;
	and.b64  	%rd3536, %rd807, 4294967295;
	shr.u64 	%rd2907, %rd807, 32;
	mul.wide.u32 	%rd2908, %r1102, %r1099;
	add.s64 	%rd2909, %rd2855, %rd2907;
	add.s64 	%rd3557, %rd2909, %rd2908;
	and.b64  	%rd3537, %rd3557, 4294967295;
	shr.u64 	%rd2910, %rd3557, 32;
	mul.wide.u32 	%rd2911, %r1103, %r1099;
	add.s64 	%rd2912, %rd2860, %rd2910;
	add.s64 	%rd3556, %rd2912, %rd2911;
	and.b64  	%rd3538, %rd3556, 4294967295;
	shr.u64 	%rd2913, %rd3556, 32;
	mul.wide.u32 	%rd2914, %r1104, %r1099;
	add.s64 	%rd2915, %rd2865, %rd2913;
	add.s64 	%rd3555, %rd2915, %rd2914;
	and.b64  	%rd3539, %rd3555, 4294967295;
	shr.u64 	%rd2916, %rd3555, 32;
	mul.wide.u32 	%rd2917, %r1105, %r1099;
	add.s64 	%rd2918, %rd2870, %rd2916;
	add.s64 	%rd3554, %rd2918, %rd2917;
	and.b64  	%rd3540, %rd3554, 4294967295;
	shr.u64 	%rd2919, %rd3554, 32;
	mul.wide.u32 	%rd2920, %r1106, %r1099;
	add.s64 	%rd2921, %rd2875, %rd2919;
	add.s64 	%rd3553, %rd2921, %rd2920;
	and.b64  	%rd3541, %rd3553, 4294967295;
	shr.u64 	%rd2922, %rd3553, 32;
	mul.wide.u32 	%rd2923, %r1107, %r1099;
	add.s64 	%rd2924, %rd2880, %rd2922;
	add.s64 	%rd3552, %rd2924, %rd2923;
	and.b64  	%rd3542, %rd3552, 4294967295;
	shr.u64 	%rd2925, %rd3552, 32;
	mul.wide.u32 	%rd2926, %r1108, %r1099;
	add.s64 	%rd2927, %rd2885, %rd2925;
	add.s64 	%rd3551, %rd2927, %rd2926;
	and.b64  	%rd3543, %rd3551, 4294967295;
	shr.u64 	%rd2928, %rd3551, 32;
	mul.wide.u32 	%rd2929, %r1109, %r1099;
	add.s64 	%rd2930, %rd2890, %rd2928;
	add.s64 	%rd3550, %rd2930, %rd2929;
	and.b64  	%rd3544, %rd3550, 4294967295;
	shr.u64 	%rd2931, %rd3550, 32;
	mul.wide.u32 	%rd2932, %r1110, %r1099;
	add.s64 	%rd2933, %rd2895, %rd2931;
	add.s64 	%rd3549, %rd2933, %rd2932;
	and.b64  	%rd3545, %rd3549, 4294967295;
	shr.u64 	%rd2934, %rd3549, 32;
	mul.wide.u32 	%rd2935, %r1040, %r1099;
	add.s64 	%rd2936, %rd2900, %rd2934;
	add.s64 	%rd3548, %rd2936, %rd2935;
	and.b64  	%rd3546, %rd3548, 4294967295;
	shr.u64 	%rd2937, %rd3548, 32;
	add.s64 	%rd3547, %rd2901, %rd2937;
	add.s32 	%r1247, %r1247, 1;
	add.s64 	%rd3535, %rd3535, 4;
	setp.ne.s32 	%p442, %r1247, 12;
	@%p442 bra 	$L__BB0_239;
	cvt.u32.u64 	%r1250, %rd807;
	st.local.u32 	[%rd1], %r1250;
	st.local.u32 	[%rd1+4], %rd3557;
	st.local.u32 	[%rd1+8], %rd3556;
	st.local.u32 	[%rd1+12], %rd3555;
	st.local.u32 	[%rd1+16], %rd3554;
	st.local.u32 	[%rd1+20], %rd3553;
	st.local.u32 	[%rd1+24], %rd3552;
	st.local.u32 	[%rd1+28], %rd3551;
	st.local.u32 	[%rd1+32], %rd3550;
	st.local.u32 	[%rd1+36], %rd3549;
	st.local.u32 	[%rd1+40], %rd3548;
	st.local.u32 	[%rd1+44], %rd3547;
	mov.b32 	%r1248, 11;
$L__BB0_241:
	cvt.u32.u64 	%r1249, %rd3547;
	mul.wide.u32 	%rd2938, %r1248, 4;
	add.s64 	%rd2939, %rd1, %rd2938;
	ld.local.u32 	%r309, [%rd2939];
	mov.u64 	%rd2940, _ZN3lux4cuda7kernels5BLS_PE;
	add.s64 	%rd2941, %rd2940, %rd2938;
	ld.const.u32 	%r1113, [%rd2941];
	setp.lt.u32 	%p443, %r309, %r1113;
	@%p443 bra 	$L__BB0_245;
	ld.const.u32 	%r1114, [%rd2941];
	setp.le.u32 	%p444, %r309, %r1114;
	add.s32 	%r310, %r1248, -1;
	setp.ne.s32 	%p445, %r1248, 0;
	and.pred  	%p446, %p444, %p445;
	mov.u32 	%r1248, %r310;
	@%p446 bra 	$L__BB0_241;
	ld.const.u32 	%rd2945, [_ZN3lux4cuda7kernels5BLS_PE];
	sub.s64 	%rd2946, %rd3536, %rd2945;
	cvt.u32.u64 	%r1250, %rd2946;
	shr.u64 	%rd2947, %rd2946, 63;
	ld.const.u32 	%rd2948, [_ZN3lux4cuda7kernels5BLS_PE+4];
	add.s64 	%rd2949, %rd2947, %rd2948;
	sub.s64 	%rd3557, %rd3537, %rd2949;
	shr.u64 	%rd2950, %rd3557, 63;
	ld.const.u32 	%rd832, [_ZN3lux4cuda7kernels5BLS_PE+8];
	add.s64 	%rd2951, %rd2950, %rd832;
	sub.s64 	%rd3556, %rd3538, %rd2951;
	shr.u64 	%rd2952, %rd3556, 63;
	ld.const.u32 	%rd834, [_ZN3lux4cuda7kernels5BLS_PE+12];
	add.s64 	%rd2953, %rd2952, %rd834;
	sub.s64 	%rd3555, %rd3539, %rd2953;
	shr.u64 	%rd2954, %rd3555, 63;
	ld.const.u32 	%rd836, [_ZN3lux4cuda7kernels5BLS_PE+16];
	add.s64 	%rd2955, %rd2954, %rd836;
	sub.s64 	%rd3554, %rd3540, %rd2955;
	shr.u64 	%rd2956, %rd3554, 63;
	ld.const.u32 	%rd838, [_ZN3lux4cuda7kernels5BLS_PE+20];
	add.s64 	%rd2957, %rd2956, %rd838;
	sub.s64 	%rd3553, %rd3541, %rd2957;
	shr.u64 	%rd2958, %rd3553, 63;
	ld.const.u32 	%rd840, [_ZN3lux4cuda7kernels5BLS_PE+24];
	add.s64 	%rd2959, %rd2958, %rd840;
	sub.s64 	%rd3552, %rd3542, %rd2959;
	shr.u64 	%rd2960, %rd3552, 63;
	ld.const.u32 	%rd2961, [_ZN3lux4cuda7kernels5BLS_PE+28];
	add.s64 	%rd2962, %rd2960, %rd2961;
	sub.s64 	%rd3551, %rd3543, %rd2962;
	shr.u64 	%rd2963, %rd3551, 63;
	ld.const.u32 	%rd843, [_ZN3lux4cuda7kernels5BLS_PE+32];
	add.s64 	%rd2964, %rd2963, %rd843;
	sub.s64 	%rd3550, %rd3544, %rd2964;
	shr.u64 	%rd2965, %rd3550, 63;
	ld.const.u32 	%rd845, [_ZN3lux4cuda7kernels5BLS_PE+36];
	add.s64 	%rd2966, %rd2965, %rd845;
	sub.s64 	%rd3549, %rd3545, %rd2966;
	shr.u64 	%rd2967, %rd3549, 63;
	ld.const.u32 	%rd847, [_ZN3lux4cuda7kernels5BLS_PE+40];
	add.s64 	%rd2968, %rd2967, %rd847;
	sub.s64 	%rd3548, %rd3546, %rd2968;
	shr.u64 	%rd2969, %rd3548, 63;
	and.b64  	%rd2970, %rd3547, 4294967295;
	ld.const.u32 	%rd849, [_ZN3lux4cuda7kernels5BLS_PE+44];
	add.s64 	%rd2971, %rd2969, %rd849;
	sub.s64 	%rd2972, %rd2970, %rd2971;
	cvt.u32.u64 	%r1249, %rd2972;
	setp.gt.s64 	%p447, %rd2972, -1;
	@%p447 bra 	$L__BB0_245;
	cvt.u32.u64 	%r1115, %rd849;
	ld.const.u32 	%r1116, [_ZN3lux4cuda7kernels5BLS_PE];
	add.s32 	%r1250, %r1116, %r1250;
	setp.lt.u32 	%p448, %r1250, %r1116;
	selp.u64 	%rd2973, 1, 0, %p448;
	and.b64  	%rd2974, %rd3557, 4294967295;
	add.s64 	%rd2975, %rd2974, %rd2973;
	add.s64 	%rd3557, %rd2975, %rd2948;
	shr.u64 	%rd2977, %rd3557, 32;
	and.b64  	%rd2978, %rd3556, 4294967295;
	add.s64 	%rd2979, %rd2977, %rd2978;
	add.s64 	%rd3556, %rd2979, %rd832;
	shr.u64 	%rd2980, %rd3556, 32;
	and.b64  	%rd2981, %rd3555, 4294967295;
	add.s64 	%rd2982, %rd2980, %rd2981;
	add.s64 	%rd3555, %rd2982, %rd834;
	shr.u64 	%rd2983, %rd3555, 32;
	and.b64  	%rd2984, %rd3554, 4294967295;
	add.s64 	%rd2985, %rd2983, %rd2984;
	add.s64 	%rd3554, %rd2985, %rd836;
	shr.u64 	%rd2986, %rd3554, 32;
	and.b64  	%rd2987, %rd3553, 4294967295;
	add.s64 	%rd2988, %rd2986, %rd2987;
	add.s64 	%rd3553, %rd2988, %rd838;
	shr.u64 	%rd2989, %rd3553, 32;
	and.b64  	%rd2990, %rd3552, 4294967295;
	add.s64 	%rd2991, %rd2989, %rd2990;
	add.s64 	%rd3552, %rd2991, %rd840;
	shr.u64 	%rd2992, %rd3552, 32;
	and.b64  	%rd2993, %rd3551, 4294967295;
	add.s64 	%rd2994, %rd2992, %rd2993;
	add.s64 	%rd3551, %rd2994, %rd2961;
	shr.u64 	%rd2996, %rd3551, 32;
	and.b64  	%rd2997, %rd3550, 4294967295;
	add.s64 	%rd2998, %rd2996, %rd2997;
	add.s64 	%rd3550, %rd2998, %rd843;
	shr.u64 	%rd2999, %rd3550, 32;
	and.b64  	%rd3000, %rd3549, 4294967295;
	add.s64 	%rd3001, %rd2999, %rd3000;
	add.s64 	%rd3549, %rd3001, %rd845;
	shr.u64 	%rd3002, %rd3549, 32;
	and.b64  	%rd3003, %rd3548, 4294967295;
	add.s64 	%rd3004, %rd3002, %rd3003;
	add.s64 	%rd3548, %rd3004, %rd847;
	{ .reg .b32 tmp; mov.b64 {tmp, %r1117}, %rd3548; }
	add.s32 	%r1118, %r1249, %r1117;
	add.s32 	%r1249, %r1118, %r1115;
$L__BB0_245:
	ld.const.u32 	%rd870, [_ZN3lux4cuda7kernels5BLS_PE+8];
	ld.const.u32 	%rd871, [_ZN3lux4cuda7kernels5BLS_PE+32];
	ld.const.u32 	%rd872, [_ZN3lux4cuda7kernels5BLS_PE+12];
	ld.const.u32 	%rd873, [_ZN3lux4cuda7kernels5BLS_PE+16];
	ld.const.u32 	%rd874, [_ZN3lux4cuda7kernels5BLS_PE+20];
	cvt.u64.u32 	%rd3005, %r1250;
	cvt.u64.u32 	%rd3006, %r1243;
	sub.s64 	%rd3007, %rd3005, %rd3006;
	cvt.u32.u64 	%r1251, %rd3007;
	shr.u64 	%rd3008, %rd3007, 63;
	and.b64  	%rd3009, %rd3557, 4294967295;
	and.b64  	%rd3010, %rd3515, 4294967295;
	add.s64 	%rd3011, %rd3008, %rd3010;
	sub.s64 	%rd3558, %rd3009, %rd3011;
	shr.u64 	%rd3012, %rd3558, 63;
	and.b64  	%rd3013, %rd3556, 4294967295;
	and.b64  	%rd3014, %rd3516, 4294967295;
	add.s64 	%rd3015, %rd3012, %rd3014;
	sub.s64 	%rd3559, %rd3013, %rd3015;
	shr.u64 	%rd3016, %rd3559, 63;
	and.b64  	%rd3017, %rd3555, 4294967295;
	and.b64  	%rd3018, %rd3517, 4294967295;
	add.s64 	%rd3019, %rd3016, %rd3018;
	sub.s64 	%rd3560, %rd3017, %rd3019;
	shr.u64 	%rd3020, %rd3560, 63;
	and.b64  	%rd3021, %rd3554, 4294967295;
	and.b64  	%rd3022, %rd3518, 4294967295;
	add.s64 	%rd3023, %rd3020, %rd3022;
	sub.s64 	%rd3561, %rd3021, %rd3023;
	shr.u64 	%rd3024, %rd3561, 63;
	and.b64  	%rd3025, %rd3553, 4294967295;
	and.b64  	%rd3026, %rd3519, 4294967295;
	add.s64 	%rd3027, %rd3024, %rd3026;
	sub.s64 	%rd3562, %rd3025, %rd3027;
	shr.u64 	%rd3028, %rd3562, 63;
	and.b64  	%rd3029, %rd3552, 4294967295;
	and.b64  	%rd3030, %rd3520, 4294967295;
	add.s64 	%rd3031, %rd3028, %rd3030;
	sub.s64 	%rd3563, %rd3029, %rd3031;
	shr.u64 	%rd3032, %rd3563, 63;
	and.b64  	%rd3033, %rd3551, 4294967295;
	and.b64  	%rd3034, %rd3521, 4294967295;
	add.s64 	%rd3035, %rd3032, %rd3034;
	sub.s64 	%rd3564, %rd3033, %rd3035;
	shr.u64 	%rd3036, %rd3564, 63;
	and.b64  	%rd3037, %rd3550, 4294967295;
	and.b64  	%rd3038, %rd3522, 4294967295;
	add.s64 	%rd3039, %rd3036, %rd3038;
	sub.s64 	%rd3565, %rd3037, %rd3039;
	shr.u64 	%rd3040, %rd3565, 63;
	and.b64  	%rd3041, %rd3549, 4294967295;
	and.b64  	%rd3042, %rd3523, 4294967295;
	add.s64 	%rd3043, %rd3040, %rd3042;
	sub.s64 	%rd3566, %rd3041, %rd3043;
	shr.u64 	%rd3044, %rd3566, 63;
	and.b64  	%rd3045, %rd3548, 4294967295;
	and.b64  	%rd3046, %rd3524, 4294967295;
	add.s64 	%rd3047, %rd3044, %rd3046;
	sub.s64 	%rd3567, %rd3045, %rd3047;
	shr.u64 	%rd3048, %rd3567, 63;
	cvt.u64.u32 	%rd3049, %r1249;
	cvt.u64.u32 	%rd3050, %r1244;
	add.s64 	%rd3051, %rd3048, %rd3050;
	sub.s64 	%rd3052, %rd3049, %rd3051;
	cvt.u32.u64 	%r1252, %rd3052;
	setp.gt.s64 	%p449, %rd3052, -1;
	@%p449 bra 	$L__BB0_247;
	ld.const.u32 	%r1119, [_ZN3lux4cuda7kernels5BLS_PE+44];
	ld.const.u32 	%r1120, [_ZN3lux4cuda7kernels5BLS_PE];
	add.s32 	%r1251, %r1120, %r1251;
	setp.lt.u32 	%p450, %r1251, %r1120;
	selp.u64 	%rd3053, 1, 0, %p450;
	and.b64  	%rd3054, %rd3558, 4294967295;
	add.s64 	%rd3055, %rd3054, %rd3053;
	ld.const.u32 	%rd3056, [_ZN3lux4cuda7kernels5BLS_PE+4];
	add.s64 	%rd3558, %rd3055, %rd3056;
	shr.u64 	%rd3057, %rd3558, 32;
	and.b64  	%rd3058, %rd3559, 4294967295;
	add.s64 	%rd3059, %rd3057, %rd3058;
	add.s64 	%rd3559, %rd3059, %rd870;
	shr.u64 	%rd3060, %rd3559, 32;
	and.b64  	%rd3061, %rd3560, 4294967295;
	add.s64 	%rd3062, %rd3060, %rd3061;
	add.s64 	%rd3560, %rd3062, %rd872;
	shr.u64 	%rd3063, %rd3560, 32;
	and.b64  	%rd3064, %rd3561, 4294967295;
	add.s64 	%rd3065, %rd3063, %rd3064;
	add.s64 	%rd3561, %rd3065, %rd873;
	shr.u64 	%rd3066, %rd3561, 32;
	and.b64  	%rd3067, %rd3562, 4294967295;
	add.s64 	%rd3068, %rd3066, %rd3067;
	add.s64 	%rd3562, %rd3068, %rd874;
	shr.u64 	%rd3069, %rd3562, 32;
	and.b64  	%rd3070, %rd3563, 4294967295;
	add.s64 	%rd3071, %rd3069, %rd3070;
	ld.const.u32 	%rd3072, [_ZN3lux4cuda7kernels5BLS_PE+24];
	add.s64 	%rd3563, %rd3071, %rd3072;
	shr.u64 	%rd3073, %rd3563, 32;
	and.b64  	%rd3074, %rd3564, 4294967295;
	add.s64 	%rd3075, %rd3073, %rd3074;
	ld.const.u32 	%rd3076, [_ZN3lux4cuda7kernels5BLS_PE+28];
	add.s64 	%rd3564, %rd3075, %rd3076;
	shr.u64 	%rd3077, %rd3564, 32;
	and.b64  	%rd3078, %rd3565, 4294967295;
	add.s64 	%rd3079, %rd3077, %rd3078;
	add.s64 	%rd3565, %rd3079, %rd871;
	shr.u64 	%rd3080, %rd3565, 32;
	and.b64  	%rd3081, %rd3566, 4294967295;
	add.s64 	%rd3082, %rd3080, %rd3081;
	ld.const.u32 	%rd3083, [_ZN3lux4cuda7kernels5BLS_PE+36];
	add.s64 	%rd3566, %rd3082, %rd3083;
	shr.u64 	%rd3084, %rd3566, 32;
	and.b64  	%rd3085, %rd3567, 4294967295;
	add.s64 	%rd3086, %rd3084, %rd3085;
	ld.const.u32 	%rd3087, [_ZN3lux4cuda7kernels5BLS_PE+40];
	add.s64 	%rd3567, %rd3086, %rd3087;
	{ .reg .b32 tmp; mov.b64 {tmp, %r1121}, %rd3567; }
	add.s32 	%r1122, %r1252, %r1121;
	add.s32 	%r1252, %r1122, %r1119;
$L__BB0_247:
	cvt.u32.u64 	%r323, %rd3567;
	cvt.u32.u64 	%r324, %rd3566;
	cvt.u32.u64 	%r325, %rd3565;
	cvt.u32.u64 	%r326, %rd3564;
	cvt.u32.u64 	%r327, %rd3563;
	cvt.u32.u64 	%r328, %rd3562;
	cvt.u32.u64 	%r329, %rd3561;
	cvt.u32.u64 	%r330, %rd3560;
	cvt.u32.u64 	%r331, %rd3559;
	cvt.u32.u64 	%r332, %rd3558;
	st.local.u32 	[%rd1], %r1293;
	st.local.u32 	[%rd1+4], %r1294;
	st.local.u32 	[%rd1+8], %r1295;
	st.local.u32 	[%rd1+12], %r1296;
	st.local.u32 	[%rd1+16], %r1297;
	st.local.u32 	[%rd1+20], %r1298;
	st.local.u32 	[%rd1+24], %r1299;
	st.local.u32 	[%rd1+28], %r1300;
	st.local.u32 	[%rd1+32], %r1301;
	st.local.u32 	[%rd1+36], %r1302;
	st.local.u32 	[%rd1+40], %r1303;
	st.local.u32 	[%rd1+44], %r1304;
	mov.b32 	%r1253, 0;
	mov.b64 	%rd3569, 0;
	ld.const.u32 	%r1126, [_ZN3lux4cuda7kernels11BLS_N_PRIMEE];
	ld.const.u32 	%r1128, [_ZN3lux4cuda7kernels5BLS_PE];
	cvt.u64.u32 	%rd918, %r1128;
	ld.const.u32 	%r1129, [_ZN3lux4cuda7kernels5BLS_PE+4];
	cvt.u64.u32 	%rd919, %r1129;
	ld.const.u32 	%r1130, [_ZN3lux4cuda7kernels5BLS_PE+24];
	cvt.u64.u32 	%rd930, %r1130;
	ld.const.u32 	%r1131, [_ZN3lux4cuda7kernels5BLS_PE+28];
	cvt.u64.u32 	%rd933, %r1131;
	ld.const.u32 	%r1132, [_ZN3lux4cuda7kernels5BLS_PE+36];
	ld.const.u32 	%r1133, [_ZN3lux4cuda7kernels5BLS_PE+40];
	ld.const.u32 	%r1134, [_ZN3lux4cuda7kernels5BLS_PE+44];
	mov.u64 	%rd3568, %rd1;
	mov.u64 	%rd3570, %rd3569;
	mov.u64 	%rd3571, %rd3569;
	mov.u64 	%rd3572, %rd3569;
	mov.u64 	%rd3573, %rd3569;
	mov.u64 	%rd3574, %rd3569;
	mov.u64 	%rd3575, %rd3569;
	mov.u64 	%rd3576, %rd3569;
	mov.u64 	%rd3577, %rd3569;
	mov.u64 	%rd3578, %rd3569;
	mov.u64 	%rd3579, %rd3569;
	mov.u64 	%rd3580, %rd3569;
$L__BB0_248:
	ld.local.u32 	%r1124, [%rd3568];
	mul.wide.u32 	%rd3089, %r1124, %r1281;
	add.s64 	%rd3090, %rd3569, %rd3089;
	and.b64  	%rd3091, %rd3090, 4294967295;
	shr.u64 	%rd3092, %rd3090, 32;
	mul.wide.u32 	%rd3093, %r1124, %r1282;
	add.s64 	%rd3094, %rd3570, %rd3092;
	add.s64 	%rd3095, %rd3094, %rd3093;
	and.b64  	%rd3096, %rd3095, 4294967295;
	shr.u64 	%rd3097, %rd3095, 32;
	mul.wide.u32 	%rd3098, %r1124, %r1283;
	add.s64 	%rd3099, %rd3571, %rd3097;
	add.s64 	%rd3100, %rd3099, %rd3098;
	and.b64  	%rd3101, %rd3100, 4294967295;
	shr.u64 	%rd3102, %rd3100, 32;
	mul.wide.u32 	%rd3103, %r1124, %r1284;
	add.s64 	%rd3104, %rd3572, %rd3102;
	add.s64 	%rd3105, %rd3104, %rd3103;
	and.b64  	%rd3106, %rd3105, 4294967295;
	shr.u64 	%rd3107, %rd3105, 32;
	mul.wide.u32 	%rd3108, %r1124, %r1285;
	add.s64 	%rd3109, %rd3573, %rd3107;
	add.s64 	%rd3110, %rd3109, %rd3108;
	and.b64  	%rd3111, %rd3110, 4294967295;
	shr.u64 	%rd3112, %rd3110, 32;
	mul.wide.u32 	%rd3113, %r1124, %r1286;
	add.s64 	%rd3114, %rd3574, %rd3112;
	add.s64 	%rd3115, %rd3114, %rd3113;
	and.b64  	%rd3116, %rd3115, 4294967295;
	shr.u64 	%rd3117, %rd3115, 32;
	mul.wide.u32 	%rd3118, %r1124, %r1287;
	add.s64 	%rd3119, %rd3575, %rd3117;
	add.s64 	%rd3120, %rd3119, %rd3118;
	and.b64  	%rd3121, %rd3120, 4294967295;
	shr.u64 	%rd3122, %rd3120, 32;
	mul.wide.u32 	%rd3123, %r1124, %r1288;
	add.s64 	%rd3124, %rd3576, %rd3122;
	add.s64 	%rd3125, %rd3124, %rd3123;
	and.b64  	%rd3126, %rd3125, 4294967295;
	shr.u64 	%rd3127, %rd3125, 32;
	mul.wide.u32 	%rd3128, %r1124, %r1289;
	add.s64 	%rd3129, %rd3577, %rd3127;
	add.s64 	%rd3130, %rd3129, %rd3128;
	and.b64  	%rd3131, %rd3130, 4294967295;
	shr.u64 	%rd3132, %rd3130, 32;
	mul.wide.u32 	%rd3133, %r1124, %r1290;
	add.s64 	%rd3134, %rd3578, %rd3132;
	add.s64 	%rd3135, %rd3134, %rd3133;
	and.b64  	%rd3136, %rd3135, 4294967295;
	shr.u64 	%rd3137, %rd3135, 32;
	mul.wide.u32 	%rd3138, %r1124, %r1291;
	add.s64 	%rd3139, %rd3579, %rd3137;
	add.s64 	%rd3140, %rd3139, %rd3138;
	and.b64  	%rd3141, %rd3140, 4294967295;
	shr.u64 	%rd3142, %rd3140, 32;
	mul.wide.u32 	%rd3143, %r1124, %r1292;
	add.s64 	%rd3144, %rd3580, %rd3142;
	add.s64 	%rd3145, %rd3144, %rd3143;
	and.b64  	%rd3146, %rd3145, 4294967295;
	shr.u64 	%rd3147, %rd3145, 32;
	cvt.u32.u64 	%r1125, %rd3090;
	mul.lo.s32 	%r1127, %r1126, %r1125;
	cvt.u64.u32 	%rd3148, %r1127;
	mul.wide.u32 	%rd3149, %r1128, %r1127;
	add.s64 	%rd3150, %rd3091, %rd3149;
	shr.u64 	%rd3151, %rd3150, 32;
	mul.wide.u32 	%rd3152, %r1129, %r1127;
	add.s64 	%rd3153, %rd3096, %rd3151;
	add.s64 	%rd920, %rd3153, %rd3152;
	and.b64  	%rd3569, %rd920, 4294967295;
	shr.u64 	%rd3154, %rd920, 32;
	add.s64 	%rd3155, %rd3101, %rd3154;
	mad.lo.s64 	%rd3590, %rd870, %rd3148, %rd3155;
	and.b64  	%rd3570, %rd3590, 4294967295;
	shr.u64 	%rd3156, %rd3590, 32;
	add.s64 	%rd3157, %rd3106, %rd3156;
	mad.lo.s64 	%rd3589, %rd872, %rd3148, %rd3157;
	and.b64  	%rd3571, %rd3589, 4294967295;
	shr.u64 	%rd3158, %rd3589, 32;
	add.s64 	%rd3159, %rd3111, %rd3158;
	mad.lo.s64 	%rd3588, %rd873, %rd3148, %rd3159;
	and.b64  	%rd3572, %rd3588, 4294967295;
	shr.u64 	%rd3160, %rd3588, 32;
	add.s64 	%rd3161, %rd3116, %rd3160;
	mad.lo.s64 	%rd3587, %rd874, %rd3148, %rd3161;
	and.b64  	%rd3573, %rd3587, 4294967295;
	shr.u64 	%rd3162, %rd3587, 32;
	mul.wide.u32 	%rd3163, %r1130, %r1127;
	add.s64 	%rd3164, %rd3121, %rd3162;
	add.s64 	%rd3586, %rd3164, %rd3163;
	and.b64  	%rd3574, %rd3586, 4294967295;
	shr.u64 	%rd3165, %rd3586, 32;
	mul.wide.u32 	%rd3166, %r1131, %r1127;
	add.s64 	%rd3167, %rd3126, %rd3165;
	add.s64 	%rd3585, %rd3167, %rd3166;
	and.b64  	%rd3575, %rd3585, 4294967295;
	shr.u64 	%rd3168, %rd3585, 32;
	add.s64 	%rd3169, %rd3131, %rd3168;
	mad.lo.s64 	%rd3584, %rd871, %rd3148, %rd3169;
	and.b64  	%rd3576, %rd3584, 4294967295;
	shr.u64 	%rd3170, %rd3584, 32;
	cvt.u64.u32 	%rd938, %r1132;
	mul.wide.u32 	%rd3171, %r1132, %r1127;
	add.s64 	%rd3172, %rd3136, %rd3170;
	add.s64 	%rd3583, %rd3172, %rd3171;
	and.b64  	%rd3577, %rd3583, 4294967295;
	shr.u64 	%rd3173, %rd3583, 32;
	cvt.u64.u32 	%rd941, %r1133;
	mul.wide.u32 	%rd3174, %r1133, %r1127;
	add.s64 	%rd3175, %rd3141, %rd3173;
	add.s64 	%rd3582, %rd3175, %rd3174;
	and.b64  	%rd3578, %rd3582, 4294967295;
	shr.u64 	%rd3176, %rd3582, 32;
	cvt.u64.u32 	%rd944, %r1134;
	mul.wide.u32 	%rd3177, %r1134, %r1127;
	add.s64 	%rd3178, %rd3146, %rd3176;
	add.s64 	%rd3581, %rd3178, %rd3177;
	and.b64  	%rd3579, %rd3581, 4294967295;
	shr.u64 	%rd3179, %rd3581, 32;
	add.s64 	%rd3580, %rd3147, %rd3179;
	add.s32 	%r1253, %r1253, 1;
	add.s64 	%rd3568, %rd3568, 4;
	setp.ne.s32 	%p451, %r1253, 12;
	@%p451 bra 	$L__BB0_248;
	cvt.u32.u64 	%r1256, %rd920;
	st.local.u32 	[%rd1], %r1256;
	st.local.u32 	[%rd1+4], %rd3590;
	st.local.u32 	[%rd1+8], %rd3589;
	st.local.u32 	[%rd1+12], %rd3588;
	st.local.u32 	[%rd1+16], %rd3587;
	st.local.u32 	[%rd1+20], %rd3586;
	st.local.u32 	[%rd1+24], %rd3585;
	st.local.u32 	[%rd1+28], %rd3584;
	st.local.u32 	[%rd1+32], %rd3583;
	st.local.u32 	[%rd1+36], %rd3582;
	st.local.u32 	[%rd1+40], %rd3581;
	cvt.u32.u64 	%r1255, %rd3580;
	st.local.u32 	[%rd1+44], %r1255;
	mov.b32 	%r1254, 11;
$L__BB0_250:
	mul.wide.u32 	%rd3180, %r1254, 4;
	add.s64 	%rd3181, %rd1, %rd3180;
	ld.local.u32 	%r338, [%rd3181];
	mov.u64 	%rd3182, _ZN3lux4cuda7kernels5BLS_PE;
	add.s64 	%rd3183, %rd3182, %rd3180;
	ld.const.u32 	%r339, [%rd3183];
	setp.lt.u32 	%p452, %r338, %r339;
	@%p452 bra 	$L__BB0_254;
	setp.le.u32 	%p453, %r338, %r339;
	add.s32 	%r340, %r1254, -1;
	setp.ne.s32 	%p454, %r1254, 0;
	and.pred  	%p455, %p453, %p454;
	mov.u32 	%r1254, %r340;
	@%p455 bra 	$L__BB0_250;
	sub.s64 	%rd3184, %rd3569, %rd918;
	cvt.u32.u64 	%r1256, %rd3184;
	shr.u64 	%rd3185, %rd3184, 63;
	add.s64 	%rd3186, %rd3185, %rd919;
	sub.s64 	%rd3590, %rd3570, %rd3186;
	shr.u64 	%rd3187, %rd3590, 63;
	add.s64 	%rd3188, %rd3187, %rd870;
	sub.s64 	%rd3589, %rd3571, %rd3188;
	shr.u64 	%rd3189, %rd3589, 63;
	add.s64 	%rd3190, %rd3189, %rd872;
	sub.s64 	%rd3588, %rd3572, %rd3190;
	shr.u64 	%rd3191, %rd3588, 63;
	add.s64 	%rd3192, %rd3191, %rd873;
	sub.s64 	%rd3587, %rd3573, %rd3192;
	shr.u64 	%rd3193, %rd3587, 63;
	add.s64 	%rd3194, %rd3193, %rd874;
	sub.s64 	%rd3586, %rd3574, %rd3194;
	shr.u64 	%rd3195, %rd3586, 63;
	add.s64 	%rd3196, %rd3195, %rd930;
	sub.s64 	%rd3585, %rd3575, %rd3196;
	shr.u64 	%rd3197, %rd3585, 63;
	add.s64 	%rd3198, %rd3197, %rd933;
	sub.s64 	%rd3584, %rd3576, %rd3198;
	shr.u64 	%rd3199, %rd3584, 63;
	add.s64 	%rd3200, %rd3199, %rd871;
	sub.s64 	%rd3583, %rd3577, %rd3200;
	shr.u64 	%rd3201, %rd3583, 63;
	add.s64 	%rd3202, %rd3201, %rd938;
	sub.s64 	%rd3582, %rd3578, %rd3202;
	shr.u64 	%rd3203, %rd3582, 63;
	add.s64 	%rd3204, %rd3203, %rd941;
	sub.s64 	%rd3581, %rd3579, %rd3204;
	shr.u64 	%rd3205, %rd3581, 63;
	and.b64  	%rd3206, %rd3580, 4294967295;
	add.s64 	%rd3207, %rd3205, %rd944;
	sub.s64 	%rd3208, %rd3206, %rd3207;
	cvt.u32.u64 	%r1255, %rd3208;
	setp.gt.s64 	%p456, %rd3208, -1;
	@%p456 bra 	$L__BB0_254;
	cvt.u32.u64 	%r1136, %rd944;
	cvt.u32.u64 	%r1137, %rd918;
	add.s32 	%r1256, %r1137, %r1256;
	setp.lt.u32 	%p457, %r1256, %r1137;
	selp.u64 	%rd3209, 1, 0, %p457;
	and.b64  	%rd3210, %rd3590, 4294967295;
	add.s64 	%rd3211, %rd3210, %rd3209;
	add.s64 	%rd3590, %rd3211, %rd919;
	shr.u64 	%rd3212, %rd3590, 32;
	and.b64  	%rd3213, %rd3589, 4294967295;
	add.s64 	%rd3214, %rd3212, %rd3213;
	add.s64 	%rd3589, %rd3214, %rd870;
	shr.u64 	%rd3215, %rd3589, 32;
	and.b64  	%rd3216, %rd3588, 4294967295;
	add.s64 	%rd3217, %rd3215, %rd3216;
	add.s64 	%rd3588, %rd3217, %rd872;
	shr.u64 	%rd3218, %rd3588, 32;
	and.b64  	%rd3219, %rd3587, 4294967295;
	add.s64 	%rd3220, %rd3218, %rd3219;
	add.s64 	%rd3587, %rd3220, %rd873;
	shr.u64 	%rd3221, %rd3587, 32;
	and.b64  	%rd3222, %rd3586, 4294967295;
	add.s64 	%rd3223, %rd3221, %rd3222;
	add.s64 	%rd3586, %rd3223, %rd874;
	shr.u64 	%rd3224, %rd3586, 32;
	and.b64  	%rd3225, %rd3585, 4294967295;
	add.s64 	%rd3226, %rd3224, %rd3225;
	add.s64 	%rd3585, %rd3226, %rd930;
	shr.u64 	%rd3227, %rd3585, 32;
	and.b64  	%rd3228, %rd3584, 4294967295;
	add.s64 	%rd3229, %rd3227, %rd3228;
	add.s64 	%rd3584, %rd3229, %rd933;
	shr.u64 	%rd3230, %rd3584, 32;
	and.b64  	%rd3231, %rd3583, 4294967295;
	add.s64 	%rd3232, %rd3230, %rd3231;
	add.s64 	%rd3583, %rd3232, %rd871;
	shr.u64 	%rd3233, %rd3583, 32;
	and.b64  	%rd3234, %rd3582, 4294967295;
	add.s64 	%rd3235, %rd3233, %rd3234;
	add.s64 	%rd3582, %rd3235, %rd938;
	shr.u64 	%rd3236, %rd3582, 32;
	and.b64  	%rd3237, %rd3581, 4294967295;
	add.s64 	%rd3238, %rd3236, %rd3237;
	add.s64 	%rd3581, %rd3238, %rd941;
	{ .reg .b32 tmp; mov.b64 {tmp, %r1138}, %rd3581; }
	add.s32 	%r1139, %r1255, %r1138;
	add.s32 	%r1255, %r1139, %r1136;
$L__BB0_254:
	cvt.u32.u64 	%r1140, %rd944;
	shl.b32 	%r1293, %r1256, 1;
	shr.u32 	%r1141, %r1256, 31;
	cvt.u64.u32 	%rd3239, %r1141;
	shl.b64 	%rd3240, %rd3590, 1;
	and.b64  	%rd3241, %rd3240, 8589934590;
	or.b64  	%rd979, %rd3241, %rd3239;
	cvt.u32.u64 	%r1294, %rd979;
	shr.u64 	%rd3242, %rd3241, 32;
	shl.b64 	%rd3243, %rd3589, 1;
	and.b64  	%rd3244, %rd3243, 8589934590;
	or.b64  	%rd980, %rd3242, %rd3244;
	cvt.u32.u64 	%r1295, %rd980;
	shr.u64 	%rd3245, %rd3244, 32;
	shl.b64 	%rd3246, %rd3588, 1;
	and.b64  	%rd3247, %rd3246, 8589934590;
	or.b64  	%rd981, %rd3245, %rd3247;
	cvt.u32.u64 	%r1296, %rd981;
	shr.u64 	%rd3248, %rd3247, 32;
	shl.b64 	%rd3249, %rd3587, 1;
	and.b64  	%rd3250, %rd3249, 8589934590;
	or.b64  	%rd982, %rd3248, %rd3250;
	cvt.u32.u64 	%r1297, %rd982;
	shr.u64 	%rd3251, %rd3250, 32;
	shl.b64 	%rd3252, %rd3586, 1;
	and.b64  	%rd3253, %rd3252, 8589934590;
	or.b64  	%rd983, %rd3251, %rd3253;
	cvt.u32.u64 	%r1298, %rd983;
	shr.u64 	%rd3254, %rd3253, 32;
	shl.b64 	%rd3255, %rd3585, 1;
	and.b64  	%rd3256, %rd3255, 8589934590;
	or.b64  	%rd984, %rd3254, %rd3256;
	cvt.u32.u64 	%r1299, %rd984;
	shr.u64 	%rd3257, %rd3256, 32;
	shl.b64 	%rd3258, %rd3584, 1;
	and.b64  	%rd3259, %rd3258, 8589934590;
	or.b64  	%rd985, %rd3257, %rd3259;
	cvt.u32.u64 	%r1300, %rd985;
	shr.u64 	%rd3260, %rd3259, 32;
	shl.b64 	%rd3261, %rd3583, 1;
	and.b64  	%rd3262, %rd3261, 8589934590;
	or.b64  	%rd986, %rd3260, %rd3262;
	cvt.u32.u64 	%r1301, %rd986;
	shr.u64 	%rd3263, %rd3262, 32;
	shl.b64 	%rd3264, %rd3582, 1;
	and.b64  	%rd3265, %rd3264, 8589934590;
	or.b64  	%rd987, %rd3263, %rd3265;
	cvt.u32.u64 	%r1302, %rd987;
	shr.u64 	%rd3266, %rd3265, 32;
	shl.b64 	%rd3267, %rd3581, 1;
	and.b64  	%rd3268, %rd3267, 8589934590;
	or.b64  	%rd988, %rd3266, %rd3268;
	cvt.u32.u64 	%r1303, %rd988;
	shr.u64 	%rd3269, %rd3268, 32;
	mul.wide.u32 	%rd3270, %r1255, 2;
	add.s64 	%rd989, %rd3269, %rd3270;
	cvt.u32.u64 	%r1304, %rd989;
	setp.gt.u32 	%p459, %r1140, %r1304;
	mov.pred 	%p458, 0;
	mov.pred 	%p513, %p458;
	@%p459 bra 	$L__BB0_276;
	setp.lt.u32 	%p461, %r1140, %r1304;
	mov.pred 	%p460, -1;
	mov.pred 	%p513, %p460;
	@%p461 bra 	$L__BB0_276;
	cvt.u32.u64 	%r1143, %rd941;
	setp.gt.u32 	%p463, %r1143, %r1303;
	mov.pred 	%p513, %p458;
	@%p463 bra 	$L__BB0_276;
	setp.lt.u32 	%p465, %r1143, %r1303;
	mov.pred 	%p513, %p460;
	@%p465 bra 	$L__BB0_276;
	cvt.u32.u64 	%r1145, %rd938;
	setp.gt.u32 	%p467, %r1145, %r1302;
	mov.pred 	%p513, %p458;
	@%p467 bra 	$L__BB0_276;
	setp.lt.u32 	%p469, %r1145, %r1302;
	mov.pred 	%p513, %p460;
	@%p469 bra 	$L__BB0_276;
	cvt.u32.u64 	%r1147, %rd871;
	setp.gt.u32 	%p471, %r1147, %r1301;
	mov.pred 	%p513, %p458;
	@%p471 bra 	$L__BB0_276;
	setp.lt.u32 	%p473, %r1147, %r1301;
	mov.pred 	%p513, %p460;
	@%p473 bra 	$L__BB0_276;
	cvt.u32.u64 	%r1149, %rd933;
	setp.gt.u32 	%p475, %r1149, %r1300;
	mov.pred 	%p513, %p458;
	@%p475 bra 	$L__BB0_276;
	setp.lt.u32 	%p477, %r1149, %r1300;
	mov.pred 	%p513, %p460;
	@%p477 bra 	$L__BB0_276;
	cvt.u32.u64 	%r1151, %rd930;
	setp.gt.u32 	%p479, %r1151, %r1299;
	mov.pred 	%p513, %p458;
	@%p479 bra 	$L__BB0_276;
	setp.lt.u32 	%p481, %r1151, %r1299;
	mov.pred 	%p513, %p460;
	@%p481 bra 	$L__BB0_276;
	cvt.u32.u64 	%r1153, %rd874;
	setp.gt.u32 	%p483, %r1153, %r1298;
	mov.pred 	%p513, %p458;
	@%p483 bra 	$L__BB0_276;
	setp.lt.u32 	%p485, %r1153, %r1298;
	mov.pred 	%p513, %p460;
	@%p485 bra 	$L__BB0_276;
	cvt.u32.u64 	%r1155, %rd873;
	setp.gt.u32 	%p487, %r1155, %r1297;
	mov.pred 	%p513, %p458;
	@%p487 bra 	$L__BB0_276;
	setp.lt.u32 	%p489, %r1155, %r1297;
	mov.pred 	%p513, %p460;
	@%p489 bra 	$L__BB0_276;
	cvt.u32.u64 	%r1157, %rd872;
	setp.gt.u32 	%p491, %r1157, %r1296;
	mov.pred 	%p513, %p458;
	@%p491 bra 	$L__BB0_276;
	setp.lt.u32 	%p493, %r1157, %r1296;
	mov.pred 	%p513, %p460;
	@%p493 bra 	$L__BB0_276;
	cvt.u32.u64 	%r1159, %rd870;
	setp.gt.u32 	%p495, %r1159, %r1295;
	mov.pred 	%p513, %p458;
	@%p495 bra 	$L__BB0_276;
	setp.lt.u32 	%p497, %r1159, %r1295;
	mov.pred 	%p513, %p460;
	@%p497 bra 	$L__BB0_276;
	cvt.u32.u64 	%r1161, %rd919;
	setp.gt.u32 	%p499, %r1161, %r1294;
	mov.pred 	%p513, %p458;
	@%p499 bra 	$L__BB0_276;
	cvt.u32.u64 	%r1163, %rd918;
	setp.lt.u32 	%p500, %r1161, %r1294;
	setp.ge.u32 	%p501, %r1293, %r1163;
	or.pred  	%p513, %p500, %p501;
$L__BB0_276:
	setp.lt.u64 	%p502, %rd989, 4294967296;
	not.pred 	%p503, %p513;
	and.pred  	%p504, %p503, %p502;
	@%p504 bra 	$L__BB0_278;
	cvt.u64.u32 	%rd3272, %r1293;
	sub.s64 	%rd3273, %rd3272, %rd918;
	cvt.u32.u64 	%r1293, %rd3273;
	shr.u64 	%rd3274, %rd3273, 63;
	and.b64  	%rd3275, %rd979, 4294967295;
	add.s64 	%rd3276, %rd3274, %rd919;
	sub.s64 	%rd3277, %rd3275, %rd3276;
	cvt.u32.u64 	%r1294, %rd3277;
	shr.u64 	%rd3278, %rd3277, 63;
	and.b64  	%rd3279, %rd980, 4294967295;
	add.s64 	%rd3280, %rd3278, %rd870;
	sub.s64 	%rd3281, %rd3279, %rd3280;
	cvt.u32.u64 	%r1295, %rd3281;
	shr.u64 	%rd3282, %rd3281, 63;
	and.b64  	%rd3283, %rd981, 4294967295;
	add.s64 	%rd3284, %rd3282, %rd872;
	sub.s64 	%rd3285, %rd3283, %rd3284;
	cvt.u32.u64 	%r1296, %rd3285;
	shr.u64 	%rd3286, %rd3285, 63;
	and.b64  	%rd3287, %rd982, 4294967295;
	add.s64 	%rd3288, %rd3286, %rd873;
	sub.s64 	%rd3289, %rd3287, %rd3288;
	cvt.u32.u64 	%r1297, %rd3289;
	shr.u64 	%rd3290, %rd3289, 63;
	and.b64  	%rd3291, %rd983, 4294967295;
	add.s64 	%rd3292, %rd3290, %rd874;
	sub.s64 	%rd3293, %rd3291, %rd3292;
	cvt.u32.u64 	%r1298, %rd3293;
	shr.u64 	%rd3294, %rd3293, 63;
	and.b64  	%rd3295, %rd984, 4294967295;
	add.s64 	%rd3296, %rd3294, %rd930;
	sub.s64 	%rd3297, %rd3295, %rd3296;
	cvt.u32.u64 	%r1299, %rd3297;
	shr.u64 	%rd3298, %rd3297, 63;
	and.b64  	%rd3299, %rd985, 4294967295;
	add.s64 	%rd3300, %rd3298, %rd933;
	sub.s64 	%rd3301, %rd3299, %rd3300;
	cvt.u32.u64 	%r1300, %rd3301;
	shr.u64 	%rd3302, %rd3301, 63;
	and.b64  	%rd3303, %rd986, 4294967295;
	add.s64 	%rd3304, %rd3302, %rd871;
	sub.s64 	%rd3305, %rd3303, %rd3304;
	cvt.u32.u64 	%r1301, %rd3305;
	shr.u64 	%rd3306, %rd3305, 63;
	and.b64  	%rd3307, %rd987, 4294967295;
	add.s64 	%rd3308, %rd3306, %rd938;
	sub.s64 	%rd3309, %rd3307, %rd3308;
	cvt.u32.u64 	%r1302, %rd3309;
	shr.u64 	%rd3310, %rd3309, 63;
	and.b64  	%rd3311, %rd988, 4294967295;
	add.s64 	%rd3312, %rd3310, %rd941;
	sub.s64 	%rd3313, %rd3311, %rd3312;
	cvt.u32.u64 	%r1303, %rd3313;
	shr.u64 	%rd3314, %rd3313, 63;
	cvt.u32.u64 	%r1165, %rd3314;
	add.s32 	%r1166, %r1140, %r1165;
	sub.s32 	%r1304, %r1304, %r1166;
$L__BB0_278:
	cvt.u32.u64 	%r1270, %rd3485;
	cvt.u32.u64 	%r1271, %rd3486;
	cvt.u32.u64 	%r1272, %rd3487;
	cvt.u32.u64 	%r1273, %rd3488;
	cvt.u32.u64 	%r1274, %rd3489;
	cvt.u32.u64 	%r1275, %rd3490;
	cvt.u32.u64 	%r1276, %rd3491;
	cvt.u32.u64 	%r1277, %rd3492;
	cvt.u32.u64 	%r1278, %rd3493;
	cvt.u32.u64 	%r1279, %rd3494;
	mov.u32 	%r1281, %r1251;
	mov.u32 	%r1282, %r332;
	mov.u32 	%r1283, %r331;
	mov.u32 	%r1284, %r330;
	mov.u32 	%r1285, %r329;
	mov.u32 	%r1286, %r328;
	mov.u32 	%r1287, %r327;
	mov.u32 	%r1288, %r326;
	mov.u32 	%r1289, %r325;
	mov.u32 	%r1290, %r324;
	mov.u32 	%r1291, %r323;
	mov.u32 	%r1292, %r1252;
$L__BB0_279:
	ld.param.u64 	%rd3319, [_ZN3lux4cuda7kernels15g1_batch_doubleEPNS1_12G1ProjectiveEj_param_0];
	cvta.to.global.u64 	%rd3315, %rd3319;
	mov.u32 	%r1167, %ctaid.x;
	mov.u32 	%r1168, %ntid.x;
	mov.u32 	%r1169, %tid.x;
	mad.lo.s32 	%r1170, %r1167, %r1168, %r1169;
	mul.wide.u32 	%rd3316, %r1170, 144;
	add.s64 	%rd3317, %rd3315, %rd3316;
	st.global.u32 	[%rd3317], %r1269;
	st.global.u32 	[%rd3317+4], %r1270;
	st.global.u32 	[%rd3317+8], %r1271;
	st.global.u32 	[%rd3317+12], %r1272;
	st.global.u32 	[%rd3317+16], %r1273;
	st.global.u32 	[%rd3317+20], %r1274;
	st.global.u32 	[%rd3317+24], %r1275;
	st.global.u32 	[%rd3317+28], %r1276;
	st.global.u32 	[%rd3317+32], %r1277;
	st.global.u32 	[%rd3317+36], %r1278;
	st.global.u32 	[%rd3317+40], %r1279;
	st.global.u32 	[%rd3317+44], %r1280;
	st.global.u32 	[%rd3317+48], %r1281;
	st.global.u32 	[%rd3317+52], %r1282;
	st.global.u32 	[%rd3317+56], %r1283;
	st.global.u32 	[%rd3317+60], %r1284;
	st.global.u32 	[%rd3317+64], %r1285;
	st.global.u32 	[%rd3317+68], %r1286;
	st.global.u32 	[%rd3317+72], %r1287;
	st.global.u32 	[%rd3317+76], %r1288;
	st.global.u32 	[%rd3317+80], %r1289;
	st.global.u32 	[%rd3317+84], %r1290;
	st.global.u32 	[%rd3317+88], %r1291;
	st.global.u32 	[%rd3317+92], %r1292;
	st.global.u32 	[%rd3317+96], %r1293;
	st.global.u32 	[%rd3317+100], %r1294;
	st.global.u32 	[%rd3317+104], %r1295;
	st.global.u32 	[%rd3317+108], %r1296;
	st.global.u32 	[%rd3317+112], %r1297;
	st.global.u32 	[%rd3317+116], %r1298;
	st.global.u32 	[%rd3317+120], %r1299;
	st.global.u32 	[%rd3317+124], %r1300;
	st.global.u32 	[%rd3317+128], %r1301;
	st.global.u32 	[%rd3317+132], %r1302;
	st.global.u32 	[%rd3317+136], %r1303;
	st.global.u32 	[%rd3317+140], %r1304;
$L__BB0_280:
	ret;

}
	// .globl	_ZN3lux4cuda7kernels12g1_batch_addEPNS1_12G1ProjectiveEPKNS1_8G1AffineEj
.visible .entry _ZN3lux4cuda7kernels12g1_batch_addEPNS1_12G1ProjectiveEPKNS1_8G1AffineEj(
	.param .u64 .ptr .align 1 _ZN3lux4cuda7kernels12g1_batch_addEPNS1_12G1ProjectiveEPKNS1_8G1AffineEj_param_0,
	.param .u64 .ptr .align 1 _ZN3lux4cuda7kernels12g1_batch_addEPNS1_12G1ProjectiveEPKNS1_8G1AffineEj_param_1,
	.param .u32 _ZN3lux4cuda7kernels12g1_batch_addEPNS1_12G1ProjectiveEPKNS1_8G1AffineEj_param_2
)
{


	ret;

}


// ===== COMPILED SASS (sm_100) =====

	.target	sm_100

	.elftype	@"ET_EXEC"


//--------------------- .note.nv.tkinfo           --------------------------
	.section	.note.nv.tkinfo,"",@"SHT_NOTE"
	.sectionflags	@"SHF_NOTE_NV_TKINFO"
	.tkinfo
        /*0018*/ 	.word	0x00000002
        /*0030*/ 	.string	""
        /*0030*/ 	.string	"ptxas"
        /*0030*/ 	.string	"Cuda compilation tools, release 13.0, V13.0.88"
        /*0030*/ 	.string	"Build cuda_13.0.r13.0/compiler.36424714_0"
        /*0030*/ 	.string	"-arch sm_100 -m 64 "



//--------------------- .note.nv.cuinfo           --------------------------
	.section	.note.nv.cuinfo,"",@"SHT_NOTE"
	.sectionflags	@"SHF_NOTE_NV_CUINFO"
        /*0018*/ 	.short	0x0002
        /*001a*/ 	.short	0x0064
        /*001c*/ 	.short	0x0082
	.zero		2


//--------------------- .nv.info                  --------------------------
	.section	.nv.info,"",@"SHT_CUDA_INFO"
	.align	4


	//----- nvinfo : EIATTR_REGCOUNT
	.align		4
        /*0000*/ 	.byte	0x04, 0x2f
        /*0002*/ 	.short	(.L_4 - .L_3)
	.align		4
.L_3:
        /*0004*/ 	.word	index@(_ZN3lux4cuda7kernels15g1_batch_doubleEPNS1_12G1ProjectiveEj)
        /*0008*/ 	.word	0x0000007b


	//----- nvinfo : EIATTR_FRAME_SIZE
	.align		4
.L_4:
        /*000c*/ 	.byte	0x04, 0x11
        /*000e*/ 	.short	(.L_6 - .L_5)
	.align		4
.L_5:
        /*0010*/ 	.word	index@(_ZN3lux4cuda7kernels15g1_batch_doubleEPNS1_12G1ProjectiveEj)
        /*0014*/ 	.word	0x00000000


	//----- nvinfo : EIATTR_REGCOUNT
	.align		4
.L_6:
        /*0018*/ 	.byte	0x04, 0x2f
        /*001a*/ 	.short	(.L_8 - .L_7)
	.align		4
.L_7:
        /*001c*/ 	.word	index@(_ZN3lux4cuda7kernels12g1_batch_addEPNS1_12G1ProjectiveEPKNS1_8G1AffineEj)
        /*0020*/ 	.word	0x00000004


	//----- nvinfo : EIATTR_FRAME_SIZE
	.align		4
.L_8:
        /*0024*/ 	.byte	0x04, 0x11
        /*0026*/ 	.short	(.L_10 - .L_9)
	.align		4
.L_9:
        /*0028*/ 	.word	index@(_ZN3lux4cuda7kernels12g1_batch_addEPNS1_12G1ProjectiveEPKNS1_8G1AffineEj)
        /*002c*/ 	.word	0x00000000


	//----- nvinfo : EIATTR_MIN_STACK_SIZE
	.align		4
.L_10:
        /*0030*/ 	.byte	0x04, 0x12
        /*0032*/ 	.short	(.L_12 - .L_11)
	.align		4
.L_11:
        /*0034*/ 	.word	index@(_ZN3lux4cuda7kernels12g1_batch_addEPNS1_12G1ProjectiveEPKNS1_8G1AffineEj)
        /*0038*/ 	.word	0x00000000


	//----- nvinfo : EIATTR_MIN_STACK_SIZE
	.align		4
.L_12:
        /*003c*/ 	.byte	0x04, 0x12
        /*003e*/ 	.short	(.L_14 - .L_13)
	.align		4
.L_13:
        /*0040*/ 	.word	index@(_ZN3lux4cuda7kernels15g1_batch_doubleEPNS1_12G1ProjectiveEj)
        /*0044*/ 	.word	0x00000000
.L_14:


//--------------------- .nv.compat                --------------------------
	.section	.nv.compat,"",@"SHT_CUDA_COMPAT_INFO"
	.align	4
        /*0000*/ 	.byte	0x02, 0x09, 0x00, 0x00, 0x02, 0x02, 0x01, 0x00, 0x02, 0x05, 0x05, 0x00, 0x03, 0x07, 0x01, 0x01
        /*0010*/ 	.byte	0x02, 0x03, 0x00, 0x00, 0x02, 0x06, 0x01, 0x00, 0x04, 0x0b, 0x08, 0x00, 0x09, 0x00, 0x00, 0x00
        /*0020*/ 	.byte	0x00, 0x00, 0x00, 0x00


//--------------------- .nv.info._ZN3lux4cuda7kernels12g1_batch_addEPNS1_12G1ProjectiveEPKNS1_8G1AffineEj --------------------------
	.section	.nv.info._ZN3lux4cuda7kernels12g1_batch_addEPNS1_12G1ProjectiveEPKNS1_8G1AffineEj,"",@"SHT_CUDA_INFO"
	.sectionflags	@""
	.align	4


	//----- nvinfo : EIATTR_CUDA_API_VERSION
	.align		4
        /*0000*/ 	.byte	0x04, 0x37
        /*0002*/ 	.short	(.L_16 - .L_15)
.L_15:
        /*0004*/ 	.word	0x00000082


	//----- nvinfo : EIATTR_KPARAM_INFO
	.align		4
.L_16:
        /*0008*/ 	.byte	0x04, 0x17
        /*000a*/ 	.short	(.L_18 - .L_17)
.L_17:
        /*000c*/ 	.word	0x00000000
        /*0010*/ 	.short	0x0002
        /*0012*/ 	.short	0x0010
        /*0014*/ 	.byte	0x00, 0xf0, 0x11, 0x00


	//----- nvinfo : EIATTR_KPARAM_INFO
	.align		4
.L_18:
        /*0018*/ 	.byte	0x04, 0x17
        /*001a*/ 	.short	(.L_20 - .L_19)
.L_19:
        /*001c*/ 	.word	0x00000000
        /*0020*/ 	.short	0x0001
        /*0022*/ 	.short	0x0008
        /*0024*/ 	.byte	0x00, 0xf5, 0x21, 0x00


	//----- nvinfo : EIATTR_KPARAM_INFO
	.align		4
.L_20:
        /*0028*/ 	.byte	0x04, 0x17
        /*002a*/ 	.short	(.L_22 - .L_21)
.L_21:
        /*002c*/ 	.word	0x00000000
        /*0030*/ 	.short	0x0000
        /*0032*/ 	.short	0x0000
        /*0034*/ 	.byte	0x00, 0xf5, 0x21, 0x00


	//----- nvinfo : EIATTR_SPARSE_MMA_MASK
	.align		4
.L_22:
        /*0038*/ 	.byte	0x03, 0x50
        /*003a*/ 	.short	0x0000


	//----- nvinfo : EIATTR_MAXREG_COUNT
	.align		4
        /*003c*/ 	.byte	0x03, 0x1b
        /*003e*/ 	.short	0x00ff


	//----- nvinfo : EIATTR_MERCURY_ISA_VERSION
	.align		4
        /*0040*/ 	.byte	0x03, 0x5f
        /*0042*/ 	.short	0x0101


	//----- nvinfo : EIATTR_VRC_CTA_INIT_COUNT
	.align		4
        /*0044*/ 	.byte	0x02, 0x4a
	.zero		1
	.zero		1


	//----- nvinfo : EIATTR_EXIT_INSTR_OFFSETS
	.align		4
        /*0048*/ 	.byte	0x04, 0x1c
        /*004a*/ 	.short	(.L_24 - .L_23)


	//   ....[0]....
.L_23:
        /*004c*/ 	.word	0x00000010


	//----- nvinfo : EIATTR_CBANK_PARAM_SIZE
	.align		4
.L_24:
        /*0050*/ 	.byte	0x03, 0x19
        /*0052*/ 	.short	0x0014


	//----- nvinfo : EIATTR_PARAM_CBANK
	.align		4
        /*0054*/ 	.byte	0x04, 0x0a
        /*0056*/ 	.short	(.L_26 - .L_25)
	.align		4
.L_25:
        /*0058*/ 	.word	index@(.nv.constant0._ZN3lux4cuda7kernels12g1_batch_addEPNS1_12G1ProjectiveEPKNS1_8G1AffineEj)
        /*005c*/ 	.short	0x0380
        /*005e*/ 	.short	0x0014


	//----- nvinfo : EIATTR_SW_WAR
	.align		4
.L_26:
        /*0060*/ 	.byte	0x04, 0x36
        /*0062*/ 	.short	(.L_28 - .L_27)
.L_27:
        /*0064*/ 	.word	0x00000008
.L_28:


//--------------------- .nv.info._ZN3lux4cuda7kernels15g1_batch_doubleEPNS1_12G1ProjectiveEj --------------------------
	.section	.nv.info._ZN3lux4cuda7kernels15g1_batch_doubleEPNS1_12G1ProjectiveEj,"",@"SHT_CUDA_INFO"
	.sectionflags	@""
	.align	4


	//----- nvinfo : EIATTR_CUDA_API_VERSION
	.align		4
        /*0000*/ 	.byte	0x04, 0x37
        /*0002*/ 	.short	(.L_30 - .L_29)
.L_29:
        /*0004*/ 	.word	0x00000082


	//----- nvinfo : EIATTR_KPARAM_INFO
	.align		4
.L_30:
        /*0008*/ 	.byte	0x04, 0x17
        /*000a*/ 	.short	(.L_32 - .L_31)
.L_31:
        /*000c*/ 	.word	0x00000000
        /*0010*/ 	.short	0x0001
        /*0012*/ 	.short	0x0008
        /*0014*/ 	.byte	0x00, 0xf0, 0x11, 0x00


	//----- nvinfo : EIATTR_KPARAM_INFO
	.align		4
.L_32:
        /*0018*/ 	.byte	0x04, 0x17
        /*001a*/ 	.short	(.L_34 - .L_33)
.L_33:
        /*001c*/ 	.word	0x00000000
        /*0020*/ 	.short	0x0000
        /*0022*/ 	.short	0x0000
        /*0024*/ 	.byte	0x00, 0xf5, 0x21, 0x00


	//----- nvinfo : EIATTR_SPARSE_MMA_MASK
	.align		4
.L_34:
        /*0028*/ 	.byte	0x03, 0x50
        /*002a*/ 	.short	0x0000


	//----- nvinfo : EIATTR_MAXREG_COUNT
	.align		4
        /*002c*/ 	.byte	0x03, 0x1b
        /*002e*/ 	.short	0x00ff


	//----- nvinfo : EIATTR_MERCURY_ISA_VERSION
	.align		4
        /*0030*/ 	.byte	0x03, 0x5f
        /*0032*/ 	.short	0x0101


	//----- nvinfo : EIATTR_VRC_CTA_INIT_COUNT
	.align		4
        /*0034*/ 	.byte	0x02, 0x4a
	.zero		1
	.zero		1


	//----- nvinfo : EIATTR_EXIT_INSTR_OFFSETS
	.align		4
        /*0038*/ 	.byte	0x04, 0x1c
        /*003a*/ 	.short	(.L_36 - .L_35)


	//   ....[0]....
.L_35:
        /*003c*/ 	.word	0x00000070


	//   ....[1]....
        /*0040*/ 	.word	0x0000ea40


	//----- nvinfo : EIATTR_CRS_STACK_SIZE
	.align		4
.L_36:
        /*0044*/ 	.byte	0x04, 0x1e
        /*0046*/ 	.short	(.L_38 - .L_37)
.L_37:
        /*0048*/ 	.word	0x00000000


	//----- nvinfo : EIATTR_CBANK_PARAM_SIZE
	.align		4
.L_38:
        /*004c*/ 	.byte	0x03, 0x19
        /*004e*/ 	.short	0x000c


	//----- nvinfo : EIATTR_PARAM_CBANK
	.align		4
        /*0050*/ 	.byte	0x04, 0x0a
        /*0052*/ 	.short	(.L_40 - .L_39)
	.align		4
.L_39:
        /*0054*/ 	.word	index@(.nv.constant0._ZN3lux4cuda7kernels15g1_batch_doubleEPNS1_12G1ProjectiveEj)
        /*0058*/ 	.short	0x0380
        /*005a*/ 	.short	0x000c


	//----- nvinfo : EIATTR_SW_WAR
	.align		4
.L_40:
        /*005c*/ 	.byte	0x04, 0x36
        /*005e*/ 	.short	(.L_42 - .L_41)
.L_41:
        /*0060*/ 	.word	0x00000008
.L_42:


//--------------------- .nv.callgraph             --------------------------
	.section	.nv.callgraph,"",@"SHT_CUDA_CALLGRAPH"
	.align	4
	.sectionentsize	8
	.align		4
        /*0000*/ 	.word	0x00000000
	.align		4
        /*0004*/ 	.word	0xffffffff
	.align		4
        /*0008*/ 	.word	0x00000000
	.align		4
        /*000c*/ 	.word	0xfffffffe
	.align		4
        /*0010*/ 	.word	0x00000000
	.align		4
        /*0014*/ 	.word	0xfffffffd
	.align		4
        /*0018*/ 	.word	0x00000000
	.align		4
        /*001c*/ 	.word	0xfffffffc


//--------------------- .nv.constant3             --------------------------
	.section	.nv.constant3,"a",@progbits
	.align	4
.nv.constant3:
	.type		_ZN3lux4cuda7kernels5BLS_PE,@object
	.size		_ZN3lux4cuda7kernels5BLS_PE,(_ZN3lux4cuda7kernels6BLS_R2E - _ZN3lux4cuda7kernels5BLS_PE)
_ZN3lux4cuda7kernels5BLS_PE:
        /*0000*/ 	.byte	0xab, 0xaa, 0xff, 0xff, 0xfe, 0xff, 0xff, 0xb9, 0xff, 0xff, 0x53, 0xb1, 0xfe, 0xff, 0xab, 0x1e
        /*0010*/ 	.byte	0x24, 0xf6, 0xb0, 0xf6, 0xa0, 0xd2, 0x30, 0x67, 0xbf, 0x12, 0x85, 0xf3, 0x84, 0x4b, 0x77, 0x64
        /*0020*/ 	.byte	0xd7, 0xac, 0x4b, 0x43, 0xb6, 0xa7, 0x1b, 0x4b, 0x9a, 0xe6, 0x7f, 0x39, 0xea, 0x11, 0x01, 0x1a
	.type		_ZN3lux4cuda7kernels6BLS_R2E,@object
	.size		_ZN3lux4cuda7kernels6BLS_R2E,(_ZN3lux4cuda7kernels11BLS_N_PRIMEE - _ZN3lux4cuda7kernels6BLS_R2E)
_ZN3lux4cuda7kernels6BLS_R2E:
	.zero		48
	.type		_ZN3lux4cuda7kernels11BLS_N_PRIMEE,@object
	.size		_ZN3lux4cuda7kernels11BLS_N_PRIMEE,(.L_2 - _ZN3lux4cuda7kernels11BLS_N_PRIMEE)
_ZN3lux4cuda7kernels11BLS_N_PRIMEE:
	.zero		4
.L_2:


//--------------------- .text._ZN3lux4cuda7kernels12g1_batch_addEPNS1_12G1ProjectiveEPKNS1_8G1AffineEj --------------------------
	.section	.text._ZN3lux4cuda7kernels12g1_batch_addEPNS1_12G1ProjectiveEPKNS1_8G1AffineEj,"ax",@progbits
	.align	128
        .global         _ZN3lux4cuda7kernels12g1_batch_addEPNS1_12G1ProjectiveEPKNS1_8G1AffineEj
        .type           _ZN3lux4cuda7kernels12g1_batch_addEPNS1_12G1ProjectiveEPKNS1_8G1AffineEj,@function
        .size           _ZN3lux4cuda7kernels12g1_batch_addEPNS1_12G1ProjectiveEPKNS1_8G1AffineEj,(.L_x_86 - _ZN3lux4cuda7kernels12g1_batch_addEPNS1_12G1ProjectiveEPKNS1_8G1AffineEj)
        .other          _ZN3lux4cuda7kernels12g1_batch_addEPNS1_12G1ProjectiveEPKNS1_8G1AffineEj,@"STO_CUDA_ENTRY STV_DEFAULT"
_ZN3lux4cuda7kernels12g1_batch_addEPNS1_12G1ProjectiveEPKNS1_8G1AffineEj:
.text._ZN3lux4cuda7kernels12g1_batch_addEPNS1_12G1ProjectiveEPKNS1_8G1AffineEj:
[----:B------:R-:W-:Y:S01]  /*0000*/  LDC R1, c[0x0][0x37c] ;  /* 0x0000df00ff017b82 */ /* 0x000fe20000000800 */
[----:B------:R-:W-:Y:S05]  /*0010*/  EXIT ;  /* 0x000000000000794d */ /* 0x000fea0003800000 */
.L_x_0:
[----:B------:R-:W-:-:S00]  /*0020*/  BRA `(.L_x_0) ;  /* 0xfffffffc00fc7947 */ /* 0x000fc0000383ffff */
[----:B------:R-:W-:-:S00]  /*0030*/  NOP ;  /* 0x0000000000007918 */ /* 0x000fc00000000000 */
        /* <DEDUP_REMOVED lines=12> */
.L_x_86:


//--------------------- .text._ZN3lux4cuda7kernels15g1_batch_doubleEPNS1_12G1ProjectiveEj --------------------------
	.section	.text._ZN3lux4cuda7kernels15g1_batch_doubleEPNS1_12G1ProjectiveEj,"ax",@progbits
	.align	128
        .global         _ZN3lux4cuda7kernels15g1_batch_doubleEPNS1_12G1ProjectiveEj
        .type           _ZN3lux4cuda7kernels15g1_batch_doubleEPNS1_12G1ProjectiveEj,@function
        .size           _ZN3lux4cuda7kernels15g1_batch_doubleEPNS1_12G1ProjectiveEj,(.L_x_87 - _ZN3lux4cuda7kernels15g1_batch_doubleEPNS1_12G1ProjectiveEj)
        .other          _ZN3lux4cuda7kernels15g1_batch_doubleEPNS1_12G1ProjectiveEj,@"STO_CUDA_ENTRY STV_DEFAULT"
_ZN3lux4cuda7kernels15g1_batch_doubleEPNS1_12G1ProjectiveEj:
.text._ZN3lux4cuda7kernels15g1_batch_doubleEPNS1_12G1ProjectiveEj:
[----:B------:R-:W-:Y:S01]  /*0000*/  LDC R1, c[0x0][0x37c] ;  /* 0x0000df00ff017b82 */ /* 0x000fe20000000800 */
[----:B------:R-:W0:Y:S07]  /*0010*/  S2R R0, SR_TID.X ;  /* 0x0000000000007919 */ /* 0x000e2e0000002100 */
[----:B------:R-:W0:Y:S01]  /*0020*/  S2UR UR4, SR_CTAID.X ;  /* 0x00000000000479c3 */ /* 0x000e220000002500 */
[----:B------:R-:W1:Y:S07]  /*0030*/  LDCU UR5, c[0x0][0x388] ;  /* 0x00007100ff0577ac */ /* 0x000e6e0008000800 */
[----:B------:R-:W0:Y:S02]  /*0040*/  LDC R5, c[0x0][0x360] ;  /* 0x0000d800ff057b82 */ /* 0x000e240000000800 */
[----:B0-----:R-:W-:-:S05]  /*0050*/  IMAD R5, R5, UR4, R0 ;  /* 0x0000000405057c24 */ /* 0x001fca000f8e0200 */
[----:B-1----:R-:W-:-:S13]  /*0060*/  ISETP.GE.U32.AND P0, PT, R5, UR5, PT ;  /* 0x0000000505007c0c */ /* 0x002fda000bf06070 */
[----:B------:R-:W-:Y:S05]  /*0070*/  @P0 EXIT ;  /* 0x000000000000094d */ /* 0x000fea0003800000 */
[----:B------:R-:W0:Y:S01]  /*0080*/  LDC.64 R2, c[0x0][0x380] ;  /* 0x0000e000ff027b82 */ /* 0x000e220000000a00 */
[----:B------:R-:W1:Y:S01]  /*0090*/  LDCU.64 UR6, c[0x0][0x358] ;  /* 0x00006b00ff0677ac */ /* 0x000e620008000a00 */
[----:B0-----:R-:W-:-:S05]  /*00a0*/  IMAD.WIDE.U32 R2, R5, 0x90, R2 ;  /* 0x0000009005027825 */ /* 0x001fca00078e0002 */
[----:B-1----:R-:W2:Y:S04]  /*00b0*/  LDG.E R47, desc[UR6][R2.64+0x60] ;  /* 0x00006006022f7981 */ /* 0x002ea8000c1e1900 */
[----:B------:R-:W2:Y:S04]  /*00c0*/  LDG.E R48, desc[UR6][R2.64+0x64] ;  /* 0x0000640602307981 */ /* 0x000ea8000c1e1900 */
[----:B------:R-:W2:Y:S04]  /*00d0*/  LDG.E R45, desc[UR6][R2.64+0x68] ;  /* 0x00006806022d7981 */ /* 0x000ea8000c1e1900 */
[----:B------:R-:W3:Y:S04]  /*00e0*/  LDG.E R46, desc[UR6][R2.64+0x6c] ;  /* 0x00006c06022e7981 */ /* 0x000ee8000c1e1900 */
[----:B------:R-:W3:Y:S04]  /*00f0*/  LDG.E R43, desc[UR6][R2.64+0x70] ;  /* 0x00007006022b7981 */ /* 0x000ee8000c1e1900 */
[----:B------:R-:W4:Y:S04]  /*0100*/  LDG.E R44, desc[UR6][R2.64+0x74] ;  /* 0x00007406022c7981 */ /* 0x000f28000c1e1900 */
[----:B------:R-:W4:Y:S04]  /*0110*/  LDG.E R41, desc[UR6][R2.64+0x78] ;  /* 0x0000780602297981 */ /* 0x000f28000c1e1900 */
[----:B------:R-:W4:Y:S04]  /*0120*/  LDG.E R42, desc[UR6][R2.64+0x7c] ;  /* 0x00007c06022a7981 */ /* 0x000f28000c1e1900 */
[----:B------:R-:W4:Y:S04]  /*0130*/  LDG.E R39, desc[UR6][R2.64+0x80] ;  /* 0x0000800602277981 */ /* 0x000f28000c1e1900 */
[----:B------:R-:W4:Y:S04]  /*0140*/  LDG.E R40, desc[UR6][R2.64+0x84] ;  /* 0x0000840602287981 */ /* 0x000f28000c1e1900 */
[----:B------:R-:W4:Y:S04]  /*0150*/  LDG.E R37, desc[UR6][R2.64+0x88] ;  /* 0x0000880602257981 */ /* 0x000f28000c1e1900 */
[----:B------:R-:W4:Y:S04]  /*0160*/  LDG.E R38, desc[UR6][R2.64+0x8c] ;  /* 0x00008c0602267981 */ /* 0x000f28000c1e1900 */
[----:B------:R0:W5:Y:S04]  /*0170*/  LDG.E R36, desc[UR6][R2.64] ;  /* 0x0000000602247981 */ /* 0x000168000c1e1900 */
        /* <DEDUP_REMOVED lines=22> */
[----:B------:R0:W5:Y:S01]  /*02e0*/  LDG.E R23, desc[UR6][R2.64+0x5c] ;  /* 0x00005c0602177981 */ /* 0x000162000c1e1900 */
[----:B------:R-:W-:Y:S01]  /*02f0*/  BSSY.RECONVERGENT B0, `(.L_x_1) ;  /* 0x0000e49000007945 */ /* 0x000fe20003800200 */
[----:B--2---:R-:W-:-:S04]  /*0300*/  LOP3.LUT R0, R45, R47, R48, 0xfe, !PT ;  /* 0x0000002f2d007212 */ /* 0x004fc800078efe30 */
[----:B---3--:R-:W-:-:S04]  /*0310*/  LOP3.LUT R0, R43, R0, R46, 0xfe, !PT ;  /* 0x000000002b007212 */ /* 0x008fc800078efe2e */
[----:B----4-:R-:W-:-:S04]  /*0320*/  LOP3.LUT R0, R41, R0, R44, 0xfe, !PT ;  /* 0x0000000029007212 */ /* 0x010fc800078efe2c */
[----:B------:R-:W-:-:S04]  /*0330*/  LOP3.LUT R0, R39, R0, R42, 0xfe, !PT ;  /* 0x0000000027007212 */ /* 0x000fc800078efe2a */
[----:B------:R-:W-:-:S04]  /*0340*/  LOP3.LUT R5, R37, R0, R40, 0xfe, !PT ;  /* 0x0000000025057212 */ /* 0x000fc800078efe28 */
[----:B------:R-:W-:-:S13]  /*0350*/  LOP3.LUT P0, RZ, R5, R38, RZ, 0xfc, !PT ;  /* 0x0000002605ff7212 */ /* 0x000fda000780fcff */
[----:B0-----:R-:W-:Y:S05]  /*0360*/  @!P0 BRA `(.L_x_2) ;  /* 0x000000e400048947 */ /* 0x001fea0003800000 */
[----:B------:R-:W-:Y:S01]  /*0370*/  CS2R R66, SRZ ;  /* 0x0000000000427805 */ /* 0x000fe2000001ff00 */
[----:B------:R-:W-:Y:S01]  /*0380*/  IMAD.MOV.U32 R78, RZ, RZ, RZ ;  /* 0x000000ffff4e7224 */ /* 0x000fe200078e00ff */
[----:B------:R-:W-:Y:S01]  /*0390*/  CS2R R70, SRZ ;  /* 0x0000000000467805 */ /* 0x000fe2000001ff00 */
[----:B------:R-:W-:Y:S01]  /*03a0*/  IMAD.MOV.U32 R18, RZ, RZ, RZ ;  /* 0x000000ffff127224 */ /* 0x000fe200078e00ff */
[----:B------:R-:W-:Y:S01]  /*03b0*/  CS2R R72, SRZ ;  /* 0x0000000000487805 */ /* 0x000fe2000001ff00 */
[----:B------:R-:W-:Y:S01]  /*03c0*/  IMAD.MOV.U32 R0, RZ, RZ, RZ ;  /* 0x000000ffff007224 */ /* 0x000fe200078e00ff */
[----:B------:R-:W-:Y:S01]  /*03d0*/  CS2R R58, SRZ ;  /* 0x00000000003a7805 */ /* 0x000fe2000001ff00 */
[----:B------:R-:W-:Y:S01]  /*03e0*/  IMAD.MOV.U32 R74, RZ, RZ, RZ ;  /* 0x000000ffff4a7224 */ /* 0x000fe200078e00ff */
[----:B------:R-:W-:Y:S02]  /*03f0*/  CS2R R60, SRZ ;  /* 0x00000000003c7805 */ /* 0x000fe4000001ff00 */
[----:B------:R-:W-:-:S02]  /*0400*/  CS2R R76, SRZ ;  /* 0x00000000004c7805 */ /* 0x000fc4000001ff00 */
[----:B------:R-:W-:Y:S01]  /*0410*/  CS2R R62, SRZ ;  /* 0x00000000003e7805 */ /* 0x000fe2000001ff00 */
[----:B------:R-:W-:Y:S01]  /*0420*/  IMAD.MOV.U32 R83, RZ, RZ, RZ ;  /* 0x000000ffff537224 */ /* 0x000fe200078e00ff */
[----:B------:R-:W-:Y:S01]  /*0430*/  CS2R R80, SRZ ;  /* 0x0000000000507805 */ /* 0x000fe2000001ff00 */
[----:B------:R-:W-:Y:S01]  /*0440*/  IMAD.MOV.U32 R85, RZ, RZ, RZ ;  /* 0x000000ffff557224 */ /* 0x000fe200078e00ff */
[----:B------:R-:W-:Y:S01]  /*0450*/  CS2R R68, SRZ ;  /* 0x0000000000447805 */ /* 0x000fe2000001ff00 */
[----:B------:R-:W-:Y:S01]  /*0460*/  IMAD.MOV.U32 R87, RZ, RZ, RZ ;  /* 0x000000ffff577224 */ /* 0x000fe200078e00ff */
[----:B------:R-:W0:Y:S01]  /*0470*/  LDCU UR8, c[0x3][0x60] ;  /* 0x00c00c00ff0877ac */ /* 0x000e220008000800 */
[----:B------:R-:W1:Y:S01]  /*0480*/  LDCU.128 UR12, c[0x3][URZ] ;  /* 0x00c00000ff0c77ac */ /* 0x000e620008000c00 */
[----:B------:R-:W2:Y:S01]  /*0490*/  LDCU.128 UR16, c[0x3][0x10] ;  /* 0x00c00200ff1077ac */ /* 0x000ea20008000c00 */
[----:B------:R-:W3:Y:S01]  /*04a0*/  LDCU.128 UR20, c[0x3][0x20] ;  /* 0x00c00400ff1477ac */ /* 0x000ee20008000c00 */
[----:B------:R-:W-:-:S05]  /*04b0*/  UMOV UR4, URZ ;  /* 0x000000ff00047c82 */ /* 0x000fca0008000000 */
.L_x_3:
[C---:B------:R-:W-:Y:S01]  /*04c0*/  ISETP.EQ.AND P0, PT, R18.reuse, RZ, PT ;  /* 0x000000ff1200720c */ /* 0x040fe20003f02270 */
[----:B------:R-:W-:Y:S01]  /*04d0*/  IMAD.MOV.U32 R2, RZ, RZ, R81 ;  /* 0x000000ffff027224 */ /* 0x000fe200078e0051 */
[C---:B------:R-:W-:Y:S01]  /*04e0*/  ISETP.EQ.AND P1, PT, R18.reuse, 0x4, PT ;  /* 0x000000041200780c */ /* 0x040fe20003f22270 */
[----:B------:R-:W-:Y:S01]  /*04f0*/  IMAD.MOV.U32 R3, RZ, RZ, R69 ;  /* 0x000000ffff037224 */ /* 0x000fe200078e0045 */
[C---:B------:R-:W-:Y:S01]  /*0500*/  ISETP.EQ.AND P2, PT, R18.reuse, 0x8, PT ;  /* 0x000000081200780c */ /* 0x040fe20003f42270 */
[----:B------:R-:W-:Y:S01]  /*0510*/  UMOV UR5, URZ ;  /* 0x000000ff00057c82 */ /* 0x000fe20008000000 */
[----:B------:R-:W-:Y:S01]  /*0520*/  ISETP.EQ.AND P3, PT, R18, 0xc, PT ;  /* 0x0000000c1200780c */ /* 0x000fe20003f62270 */
[----:B------:R-:W-:-:S04]  /*0530*/  UIADD3 UR4, UPT, UPT, UR4, 0x1, URZ ;  /* 0x0000000104047890 */ /* 0x000fc8000fffe0ff */
[----:B------:R-:W-:Y:S02]  /*0540*/  UISETP.NE.AND UP0, UPT, UR4, 0xc, UPT ;  /* 0x0000000c0400788c */ /* 0x000fe4000bf05270 */
[----:B-----5:R-:W-:Y:S01]  /*0550*/  @P0 IMAD.MOV.U32 R79, RZ, RZ, R36 ;  /* 0x000000ffff4f0224 */ /* 0x020fe200078e0024 */
[C---:B------:R-:W-:Y:S01]  /*0560*/  ISETP.EQ.AND P0, PT, R18.reuse, 0x10, PT ;  /* 0x000000101200780c */ /* 0x040fe20003f02270 */
[----:B------:R-:W-:Y:S01]  /*0570*/  @P1 IMAD.MOV.U32 R79, RZ, RZ, R22 ;  /* 0x000000ffff4f1224 */ /* 0x000fe200078e0016 */
[C---:B------:R-:W-:Y:S01]  /*0580*/  ISETP.EQ.AND P1, PT, R18.reuse, 0x14, PT ;  /* 0x000000141200780c */ /* 0x040fe20003f22270 */
[----:B------:R-:W-:Y:S01]  /*0590*/  @P2 IMAD.MOV.U32 R79, RZ, RZ, R21 ;  /* 0x000000ffff4f2224 */ /* 0x000fe200078e0015 */
[C---:B------:R-:W-:Y:S01]  /*05a0*/  ISETP.EQ.AND P2, PT, R18.reuse, 0x18, PT ;  /* 0x000000181200780c */ /* 0x040fe20003f42270 */
[----:B------:R-:W-:Y:S01]  /*05b0*/  @P3 IMAD.MOV.U32 R79, RZ, RZ, R20 ;  /* 0x000000ffff4f3224 */ /* 0x000fe200078e0014 */
[----:B------:R-:W-:-:S07]  /*05c0*/  ISETP.EQ.AND P3, PT, R18, 0x1c, PT ;  /* 0x0000001c1200780c */ /* 0x000fce0003f62270 */
[----:B------:R-:W-:Y:S01]  /*05d0*/  @P0 IMAD.MOV.U32 R79, RZ, RZ, R19 ;  /* 0x000000ffff4f0224 */ /* 0x000fe200078e0013 */
[C---:B------:R-:W-:Y:S01]  /*05e0*/  ISETP.EQ.AND P0, PT, R18.reuse, 0x20, PT ;  /* 0x000000201200780c */ /* 0x040fe20003f02270 */
[----:B------:R-:W-:Y:S01]  /*05f0*/  @P1 IMAD.MOV.U32 R79, RZ, RZ, R49 ;  /* 0x000000ffff4f1224 */ /* 0x000fe200078e0031 */
[C---:B------:R-:W-:Y:S01]  /*0600*/  ISETP.EQ.AND P1, PT, R18.reuse, 0x24, PT ;  /* 0x000000241200780c */ /* 0x040fe20003f22270 */
[----:B------:R-:W-:Y:S01]  /*0610*/  @P2 IMAD.MOV.U32 R79, RZ, RZ, R50 ;  /* 0x000000ffff4f2224 */ /* 0x000fe200078e0032 */
[C---:B------:R-:W-:Y:S01]  /*0620*/  ISETP.EQ.AND P2, PT, R18.reuse, 0x28, PT ;  /* 0x000000281200780c */ /* 0x040fe20003f42270 */
[----:B------:R-:W-:Y:S01]  /*0630*/  @P3 IMAD.MOV.U32 R79, RZ, RZ, R51 ;  /* 0x000000ffff4f3224 */ /* 0x000fe200078e0033 */
[C---:B------:R-:W-:Y:S01]  /*0640*/  ISETP.EQ.AND P3, PT, R18.reuse, 0x2c, PT ;  /* 0x0000002c1200780c */ /* 0x040fe20003f62270 */
[----:B------:R-:W-:-:S06]  /*0650*/  VIADD R18, R18, 0x4 ;  /* 0x0000000412127836 */ /* 0x000fcc0000000000 */
[----:B------:R-:W-:Y:S02]  /*0660*/  @P0 IMAD.MOV.U32 R79, RZ, RZ, R65 ;  /* 0x000000ffff4f0224 */ /* 0x000fe400078e0041 */
[----:B------:R-:W-:Y:S02]  /*0670*/  @P1 IMAD.MOV.U32 R79, RZ, RZ, R64 ;  /* 0x000000ffff4f1224 */ /* 0x000fe400078e0040 */
[----:B------:R-:W-:Y:S02]  /*0680*/  @P2 IMAD.MOV.U32 R79, RZ, RZ, R75 ;  /* 0x000000ffff4f2224 */ /* 0x000fe400078e004b */
[----:B------:R-:W-:-:S04]  /*0690*/  @P3 IMAD.MOV.U32 R79, RZ, RZ, R35 ;  /* 0x000000ffff4f3224 */ /* 0x000fc800078e0023 */
[----:B------:R-:W-:-:S04]  /*06a0*/  IMAD.WIDE.U32 R4, R36, R79, R2 ;  /* 0x0000004f24047225 */ /* 0x000fc800078e0002 */
[----:B0-----:R-:W-:Y:S01]  /*06b0*/  IMAD R81, R4, UR8, RZ ;  /* 0x0000000804517c24 */ /* 0x001fe2000f8e02ff */
[----:B------:R-:W-:Y:S01]  /*06c0*/  IADD3 R2, P0, PT, R5, R87, RZ ;  /* 0x0000005705027210 */ /* 0x000fe20007f1e0ff */
[----:B------:R-:W-:-:S04]  /*06d0*/  IMAD.MOV.U32 R5, RZ, RZ, RZ ;  /* 0x000000ffff057224 */ /* 0x000fc800078e00ff */
[----:B------:R-:W-:Y:S02]  /*06e0*/  IMAD.X R3, RZ, RZ, R70, P0 ;  /* 0x000000ffff037224 */ /* 0x000fe400000e0646 */
[----:B-1----:R-:W-:-:S04]  /*06f0*/  IMAD.HI.U32 R5, R81, UR12, R4 ;  /* 0x0000000c51057c27 */ /* 0x002fc8000f8e0004 */
[----:B------:R-:W-:-:S04]  /*0700*/  IMAD.WIDE.U32 R2, R22, R79, R2 ;  /* 0x0000004f16027225 */ /* 0x000fc800078e0002 */
[----:B------:R-:W-:Y:S01]  /*0710*/  VIADD R5, R5, UR5 ;  /* 0x0000000505057c36 */ /* 0x000fe20008000000 */
[----:B------:R-:W-:-:S04]  /*0720*/  IADD3 R4, P0, PT, R3, R85, RZ ;  /* 0x0000005503047210 */ /* 0x000fc80007f1e0ff */
[----:B------:R-:W-:Y:S01]  /*0730*/  IADD3 R2, P1, PT, R2, R5, RZ ;  /* 0x0000000502027210 */ /* 0x000fe20007f3e0ff */
[----:B------:R-:W-:-:S04]  /*0740*/  IMAD.X R5, RZ, RZ, R68, P0 ;  /* 0x000000ffff057224 */ /* 0x000fc800000e0644 */
[----:B------:R-:W-:Y:S02]  /*0750*/  IMAD.X R3, RZ, RZ, RZ, P1 ;  /* 0x000000ffff037224 */ /* 0x000fe400008e06ff */
[----:B------:R-:W-:-:S04]  /*0760*/  IMAD.WIDE.U32 R4, R21, R79, R4 ;  /* 0x0000004f15047225 */ /* 0x000fc800078e0004 */
[----:B------:R-:W-:-:S04]  /*0770*/  IMAD.WIDE.U32 R2, R81, UR13, R2 ;  /* 0x0000000d51027c25 */ /* 0x000fc8000f8e0002 */
[----:B------:R-:W-:-:S05]  /*0780*/  VIADD R57, R3, UR5 ;  /* 0x0000000503397c36 */ /* 0x000fca0008000000 */
[----:B------:R-:W-:Y:S02]  /*0790*/  IADD3 R56, P1, PT, R4, R57, RZ ;  /* 0x0000003904387210 */ /* 0x000fe40007f3e0ff */
[----:B------:R-:W-:-:S03]  /*07a0*/  IADD3 R4, P0, PT, R5, R80, RZ ;  /* 0x0000005005047210 */ /* 0x000fc60007f1e0ff */
[----:B------:R-:W-:Y:S02]  /*07b0*/  IMAD.X R57, RZ, RZ, RZ, P1 ;  /* 0x000000ffff397224 */ /* 0x000fe400008e06ff */
[----:B------:R-:W-:Y:S02]  /*07c0*/  IMAD.X R5, RZ, RZ, R67, P0 ;  /* 0x000000ffff057224 */ /* 0x000fe400000e0643 */
[----:B------:R-:W-:-:S04]  /*07d0*/  IMAD.WIDE.U32 R56, R81, UR14, R56 ;  /* 0x0000000e51387c25 */ /* 0x000fc8000f8e0038 */
[----:B------:R-:W-:-:S04]  /*07e0*/  IMAD.WIDE.U32 R4, R20, R79, R4 ;  /* 0x0000004f14047225 */ /* 0x000fc800078e0004 */
[----:B------:R-:W-:Y:S02]  /*07f0*/  VIADD R55, R57, UR5 ;  /* 0x0000000539377c36 */ /* 0x000fe40008000000 */
[----:B------:R-:W-:-:S03]  /*0800*/  IMAD.MOV.U32 R87, RZ, RZ, R56 ;  /* 0x000000ffff577224 */ /* 0x000fc600078e0038 */
        /* <DEDUP_REMOVED lines=12> */
[----:B--2---:R-:W-:-:S04]  /*08d0*/  IMAD.WIDE.U32 R16, R81, UR16, R16 ;  /* 0x0000001051107c25 */ /* 0x004fc8000f8e0010 */
        /* <DEDUP_REMOVED lines=25> */
[----:B------:R-:W-:Y:S01]  /*0a70*/  VIADD R13, R7, UR5 ;  /* 0x00000005070d7c36 */ /* 0x000fe20008000000 */
[----:B------:R-:W-:Y:S01]  /*0a80*/  IADD3 R72, P0, PT, R5, R72, RZ ;  /* 0x0000004805487210 */ /* 0x000fe20007f1e0ff */
[----:B------:R-:W-:-:S03]  /*0a90*/  IMAD.MOV.U32 R77, RZ, RZ, R6 ;  /* 0x000000ffff4d7224 */ /* 0x000fc600078e0006 */
[----:B------:R-:W-:Y:S01]  /*0aa0*/  IADD3 R12, P1, PT, R4, R13, RZ ;  /* 0x0000000d040c7210 */ /* 0x000fe20007f3e0ff */
[----:B------:R-:W-:-:S04]  /*0ab0*/  IMAD.X R73, RZ, RZ, R58, P0 ;  /* 0x000000ffff497224 */ /* 0x000fc800000e063a */
[----:B------:R-:W-:Y:S02]  /*0ac0*/  IMAD.X R13, RZ, RZ, RZ, P1 ;  /* 0x000000ffff0d7224 */ /* 0x000fe400008e06ff */
[----:B------:R-:W-:-:S04]  /*0ad0*/  IMAD.WIDE.U32 R72, R64, R79, R72 ;  /* 0x0000004f40487225 */ /* 0x000fc800078e0048 */
[----:B---3--:R-:W-:Y:S01]  /*0ae0*/  IMAD.WIDE.U32 R12, R81, UR20, R12 ;  /* 0x00000014510c7c25 */ /* 0x008fe2000f8e000c */
[----:B------:R-:W-:-:S03]  /*0af0*/  IADD3 R8, P0, PT, R73, R71, RZ ;  /* 0x0000004749087210 */ /* 0x000fc60007f1e0ff */
[----:B------:R-:W-:Y:S02]  /*0b00*/  VIADD R5, R13, UR5 ;  /* 0x000000050d057c36 */ /* 0x000fe40008000000 */
[----:B------:R-:W-:Y:S02]  /*0b10*/  IMAD.X R9, RZ, RZ, R0, P0 ;  /* 0x000000ffff097224 */ /* 0x000fe400000e0600 */
[----:B------:R-:W-:Y:S01]  /*0b20*/  IMAD.MOV.U32 R74, RZ, RZ, R12 ;  /* 0x000000ffff4a7224 */ /* 0x000fe200078e000c */
[----:B------:R-:W-:Y:S01]  /*0b30*/  IADD3 R4, P1, PT, R72, R5, RZ ;  /* 0x0000000548047210 */ /* 0x000fe20007f3e0ff */
[----:B------:R-:W-:-:S04]  /*0b40*/  IMAD.WIDE.U32 R8, R75, R79, R8 ;  /* 0x0000004f4b087225 */ /* 0x000fc800078e0008 */
[----:B------:R-:W-:Y:S02]  /*0b50*/  IMAD.X R5, RZ, RZ, RZ, P1 ;  /* 0x000000ffff057224 */ /* 0x000fe400008e06ff */
        /* <DEDUP_REMOVED lines=8> */
[----:B------:R-:W-:-:S05]  /*0be0*/  VIADD R9, R11, UR5 ;  /* 0x000000050b097c36 */ /* 0x000fca0008000000 */
[----:B------:R-:W-:Y:S01]  /*0bf0*/  IADD3 R8, P0, PT, R72, R9, RZ ;  /* 0x0000000948087210 */ /* 0x000fe20007f1e0ff */
[----:B------:R-:W-:-:S04]  /*0c00*/  IMAD.MOV.U32 R72, RZ, RZ, R10 ;  /* 0x000000ffff487224 */ /* 0x000fc800078e000a */
[----:B------:R-:W-:Y:S02]  /*0c10*/  IMAD.X R9, RZ, RZ, RZ, P0 ;  /* 0x000000ffff097224 */ /* 0x000fe400000e06ff */
[----:B------:R-:W-:-:S04]  /*0c20*/  IMAD.WIDE.U32 R8, R81, UR23, R8 ;  /* 0x0000001751087c25 */ /* 0x000fc8000f8e0008 */
[----:B------:R-:W-:Y:S02]  /*0c30*/  VIADD R71, R9, UR5 ;  /* 0x0000000509477c36 */ /* 0x000fe40008000000 */
[----:B------:R-:W-:-:S03]  /*0c40*/  IMAD.MOV.U32 R81, RZ, RZ, R2 ;  /* 0x000000ffff517224 */ /* 0x000fc600078e0002 */
[----:B------:R-:W-:Y:S01]  /*0c50*/  IADD3 R66, P0, PT, R73, R71, RZ ;  /* 0x0000004749427210 */ /* 0x000fe20007f1e0ff */
[----:B------:R-:W-:Y:S02]  /*0c60*/  IMAD.MOV.U32 R73, RZ, RZ, R4 ;  /* 0x000000ffff497224 */ /* 0x000fe400078e0004 */
[----:B------:R-:W-:Y:S02]  /*0c70*/  IMAD.MOV.U32 R71, RZ, RZ, R8 ;  /* 0x000000ffff477224 */ /* 0x000fe400078e0008 */
[----:B------:R-:W-:Y:S01]  /*0c80*/  IMAD.X R78, RZ, RZ, RZ, P0 ;  /* 0x000000ffff4e7224 */ /* 0x000fe200000e06ff */
[----:B------:R-:W-:Y:S07]  /*0c90*/  BRA.U UP0, `(.L_x_3) ;  /* 0xfffffff900087547 */ /* 0x000fee000b83ffff */
[----:B------:R-:W-:Y:S04]  /*0ca0*/  BSSY.RECONVERGENT B1, `(.L_x_4) ;  /* 0x0000071000017945 */ /* 0x000fe80003800200 */
[----:B------:R-:W-:Y:S01]  /*0cb0*/  BSSY.RELIABLE B2, `(.L_x_5) ;  /* 0x000002a000027945 */ /* 0x000fe20003800100 */
[----:B------:R-:W-:Y:S02]  /*0cc0*/  IMAD.MOV.U32 R11, RZ, RZ, R6 ;  /* 0x000000ffff0b7224 */ /* 0x000fe400078e0006 */
[----:B------:R-:W-:Y:S02]  /*0cd0*/  IMAD.MOV.U32 R9, RZ, RZ, R4 ;  /* 0x000000ffff097224 */ /* 0x000fe400078e0004 */
[----:B------:R-:W-:Y:S02]  /*0ce0*/  IMAD.MOV.U32 R18, RZ, RZ, R56 ;  /* 0x000000ffff127224 */ /* 0x000fe400078e0038 */
[----:B------:R-:W-:-:S02]  /*0cf0*/  IMAD.MOV.U32 R15, RZ, RZ, R54 ;  /* 0x000000ffff0f7224 */ /* 0x000fc400078e0036 */
[----:B------:R-:W-:Y:S02]  /*0d00*/  IMAD.MOV.U32 R13, RZ, RZ, R52 ;  /* 0x000000ffff0d7224 */ /* 0x000fe400078e0034 */
[----:B------:R-:W-:Y:S02]  /*0d10*/  IMAD.MOV.U32 R7, RZ, RZ, R2 ;  /* 0x000000ffff077224 */ /* 0x000fe400078e0002 */
[----:B------:R-:W-:Y:S02]  /*0d20*/  IMAD.MOV.U32 R6, RZ, RZ, R66 ;  /* 0x000000ffff067224 */ /* 0x000fe400078e0042 */
[----:B------:R-:W-:-:S07]  /*0d30*/  IMAD.MOV.U32 R4, RZ, RZ, 0xb ;  /* 0x0000000bff047424 */ /* 0x000fce00078e00ff */
.L_x_7:
[----:B------:R-:W-:-:S04]  /*0d40*/  IMAD.SHL.U32 R5, R4, 0x4, RZ ;  /* 0x0000000404057824 */ /* 0x000fc800078e00ff */
[----:B------:R-:W0:Y:S01]  /*0d50*/  LDC R52, c[0x3][R5] ;  /* 0x00c0000005347b82 */ /* 0x000e220000000800 */
[C---:B------:R-:W-:Y:S02]  /*0d60*/  ISETP.EQ.AND P0, PT, R5.reuse, RZ, PT ;  /* 0x000000ff0500720c */ /* 0x040fe40003f02270 */
[C---:B------:R-:W-:Y:S02]  /*0d70*/  ISETP.EQ.AND P1, PT, R5.reuse, 0x4, PT ;  /* 0x000000040500780c */ /* 0x040fe40003f22270 */
[C---:B------:R-:W-:Y:S02]  /*0d80*/  ISETP.EQ.AND P2, PT, R5.reuse, 0x8, PT ;  /* 0x000000080500780c */ /* 0x040fe40003f42270 */
        /* <DEDUP_REMOVED lines=17> */
[----:B------:R-:W-:Y:S02]  /*0ea0*/  @P0 IMAD.MOV.U32 R17, RZ, RZ, R9 ;  /* 0x000000ffff110224 */ /* 0x000fe400078e0009 */
[----:B------:R-:W-:Y:S02]  /*0eb0*/  @P1 IMAD.MOV.U32 R17, RZ, RZ, R10 ;  /* 0x000000ffff111224 */ /* 0x000fe400078e000a */
[----:B------:R-:W-:Y:S02]  /*0ec0*/  @P2 IMAD.MOV.U32 R17, RZ, RZ, R8 ;  /* 0x000000ffff112224 */ /* 0x000fe400078e0008 */
[----:B------:R-:W-:-:S05]  /*0ed0*/  @P3 IMAD.MOV.U32 R17, RZ, RZ, R66 ;  /* 0x000000ffff113224 */ /* 0x000fca00078e0042 */
[----:B0-----:R-:W-:-:S13]  /*0ee0*/  ISETP.GE.U32.AND P0, PT, R17, R52, PT ;  /* 0x000000341100720c */ /* 0x001fda0003f06070 */
[----:B------:R-:W-:Y:S05]  /*0ef0*/  @!P0 BREAK.RELIABLE B2 ;  /* 0x0000000000028942 */ /* 0x000fea0003800100 */
[----:B------:R-:W-:Y:S05]  /*0f00*/  @!P0 BRA `(.L_x_6) ;  /* 0x0000000400288947 */ /* 0x000fea0003800000 */
[----:B------:R-:W-:Y:S02]  /*0f10*/  ISETP.LE.U32.AND P1, PT, R17, R52, PT ;  /* 0x000000341100720c */ /* 0x000fe40003f23070 */
[C---:B------:R-:W-:Y:S01]  /*0f20*/  ISETP.NE.AND P0, PT, R4.reuse, RZ, PT ;  /* 0x000000ff0400720c */ /* 0x040fe20003f05270 */
[----:B------:R-:W-:-:S12]  /*0f30*/  VIADD R4, R4, 0xffffffff ;  /* 0xffffffff04047836 */ /* 0x000fd80000000000 */
[----:B------:R-:W-:Y:S05]  /*0f40*/  @P0 BRA P1, `(.L_x_7) ;  /* 0xfffffffc007c0947 */ /* 0x000fea000083ffff */
[----:B------:R-:W-:Y:S05]  /*0f50*/  BSYNC.RELIABLE B2 ;  /* 0x0000000000027941 */ /* 0x000fea0003800100 */
.L_x_5:
[----:B------:R-:W0:Y:S01]  /*0f60*/  LDC.64 R2, c[0x3][RZ] ;  /* 0x00c00000ff027b82 */ /* 0x000e220000000a00 */
[----:B------:R-:W-:-:S07]  /*0f70*/  IMAD.MOV.U32 R17, RZ, RZ, -0x1 ;  /* 0xffffffffff117424 */ /* 0x000fce00078e00ff */
[----:B------:R-:W1:Y:S08]  /*0f80*/  LDC.64 R4, c[0x3][0x8] ;  /* 0x00c00200ff047b82 */ /* 0x000e700000000a00 */
[----:B------:R-:W2:Y:S01]  /*0f90*/  LDC.64 R52, c[0x3][0x10] ;  /* 0x00c00400ff347b82 */ /* 0x000ea20000000a00 */
[----:B0-----:R-:W-:-:S07]  /*0fa0*/  IADD3 R7, P0, PT, R81, -R2, RZ ;  /* 0x8000000251077210 */ /* 0x001fce0007f1e0ff */
[----:B------:R-:W0:Y:S01]  /*0fb0*/  LDC.64 R54, c[0x3][0x18] ;  /* 0x00c00600ff367b82 */ /* 0x000e220000000a00 */
[----:B------:R-:W-:-:S04]  /*0fc0*/  IADD3.X R18, PT, PT, R69, -0x1, RZ, P0, !PT ;  /* 0xffffffff45127810 */ /* 0x000fc800007fe4ff */
[----:B------:R-:W-:-:S03]  /*0fd0*/  SHF.R.U32.HI R18, RZ, 0x1f, R18 ;  /* 0x0000001fff127819 */ /* 0x000fc60000011612 */
[----:B------:R-:W3:Y:S01]  /*0fe0*/  LDC.64 R56, c[0x3][0x20] ;  /* 0x00c00800ff387b82 */ /* 0x000ee20000000a00 */
[----:B------:R-:W-:-:S04]  /*0ff0*/  IADD3 R18, P0, P1, R87, -R18, -R3 ;  /* 0x8000001257127210 */ /* 0x000fc8000791e803 */
[----:B------:R-:W-:-:S04]  /*1000*/  IADD3.X R15, PT, PT, R70, -0x1, R17, P0, P1 ;  /* 0xffffffff460f7810 */ /* 0x000fc800007e2411 */
[----:B------:R-:W-:-:S04]  /*1010*/  SHF.R.U32.HI R15, RZ, 0x1f, R15 ;  /* 0x0000001fff0f7819 */ /* 0x000fc8000001160f */
[----:B-1----:R-:W-:-:S04]  /*1020*/  IADD3 R15, P0, P1, R85, -R15, -R4 ;  /* 0x8000000f550f7210 */ /* 0x002fc8000791e804 */
[----:B------:R-:W-:-:S04]  /*1030*/  IADD3.X R16, PT, PT, R68, -0x1, R17, P0, P1 ;  /* 0xffffffff44107810 */ /* 0x000fc800007e2411 */
[----:B------:R-:W-:-:S04]  /*1040*/  SHF.R.U32.HI R16, RZ, 0x1f, R16 ;  /* 0x0000001fff107819 */ /* 0x000fc80000011610 */
[----:B------:R-:W-:-:S04]  /*1050*/  IADD3 R16, P0, P1, R80, -R16, -R5 ;  /* 0x8000001050107210 */ /* 0x000fc8000791e805 */
[----:B------:R-:W-:-:S04]  /*1060*/  IADD3.X R13, PT, PT, R67, -0x1, R17, P0, P1 ;  /* 0xffffffff430d7810 */ /* 0x000fc800007e2411 */
[----:B------:R-:W-:-:S04]  /*1070*/  SHF.R.U32.HI R13, RZ, 0x1f, R13 ;  /* 0x0000001fff0d7819 */ /* 0x000fc8000001160d */
[----:B--2---:R-:W-:-:S04]  /*1080*/  IADD3 R13, P0, P1, R83, -R13, -R52 ;  /* 0x8000000d530d7210 */ /* 0x004fc8000791e834 */
[----:B------:R-:W-:-:S04]  /*1090*/  IADD3.X R14, PT, PT, R63, -0x1, R17, P0, P1 ;  /* 0xffffffff3f0e7810 */ /* 0x000fc800007e2411 */
[----:B------:R-:W-:-:S04]  /*10a0*/  SHF.R.U32.HI R14, RZ, 0x1f, R14 ;  /* 0x0000001fff0e7819 */ /* 0x000fc8000001160e */
[----:B------:R-:W-:-:S04]  /*10b0*/  IADD3 R14, P0, P1, R76, -R14, -R53 ;  /* 0x8000000e4c0e7210 */ /* 0x000fc8000791e835 */
[----:B------:R-:W-:-:S04]  /*10c0*/  IADD3.X R11, PT, PT, R62, -0x1, R17, P0, P1 ;  /* 0xffffffff3e0b7810 */ /* 0x000fc800007e2411 */
[----:B------:R-:W-:-:S04]  /*10d0*/  SHF.R.U32.HI R11, RZ, 0x1f, R11 ;  /* 0x0000001fff0b7819 */ /* 0x000fc8000001160b */
[----:B0-----:R-:W-:-:S04]  /*10e0*/  IADD3 R11, P0, P1, R77, -R11, -R54 ;  /* 0x8000000b4d0b7210 */ /* 0x001fc8000791e836 */
[----:B------:R-:W-:-:S04]  /*10f0*/  IADD3.X R12, PT, PT, R61, -0x1, R17, P0, P1 ;  /* 0xffffffff3d0c7810 */ /* 0x000fc800007e2411 */
[----:B------:R-:W-:-:S04]  /*1100*/  SHF.R.U32.HI R12, RZ, 0x1f, R12 ;  /* 0x0000001fff0c7819 */ /* 0x000fc8000001160c */
[----:B------:R-:W-:-:S04]  /*1110*/  IADD3 R12, P0, P1, R74, -R12, -R55 ;  /* 0x8000000c4a0c7210 */ /* 0x000fc8000791e837 */
[----:B------:R-:W-:Y:S02]  /*1120*/  IADD3.X R9, PT, PT, R60, -0x1, R17, P0, P1 ;  /* 0xffffffff3c097810 */ /* 0x000fe400007e2411 */
[----:B------:R-:W0:Y:S02]  /*1130*/  LDC.64 R60, c[0x3][0x28] ;  /* 0x00c00a00ff3c7b82 */ /* 0x000e240000000a00 */
[----:B------:R-:W-:-:S04]  /*1140*/  SHF.R.U32.HI R9, RZ, 0x1f, R9 ;  /* 0x0000001fff097819 */ /* 0x000fc80000011609 */
[----:B---3--:R-:W-:-:S04]  /*1150*/  IADD3 R9, P0, P1, R73, -R9, -R56 ;  /* 0x8000000949097210 */ /* 0x008fc8000791e838 */
        /* <DEDUP_REMOVED lines=9> */
[----:B------:R-:W-:Y:S02]  /*11f0*/  IADD3.X R0, PT, PT, RZ, -0x1, R17, P0, P1 ;  /* 0xffffffffff007810 */ /* 0x000fe400007e2411 */
[----:B------:R-:W-:-:S04]  /*1200*/  ISETP.GT.U32.AND P0, PT, R6, -0x1, PT ;  /* 0xffffffff0600780c */ /* 0x000fc80003f04070 */
[----:B------:R-:W-:-:S13]  /*1210*/  ISETP.GT.AND.EX P0, PT, R0, -0x1, PT, P0 ;  /* 0xffffffff0000780c */ /* 0x000fda0003f04300 */
[----:B------:R-:W-:Y:S05]  /*1220*/  @P0 BRA `(.L_x_6) ;  /* 0x0000000000600947 */ /* 0x000fea0003800000 */
[----:B------:R-:W-:-:S05]  /*1230*/  IMAD.IADD R7, R7, 0x1, R2 ;  /* 0x0000000107077824 */ /* 0x000fca00078e0202 */
[----:B------:R-:W-:-:S04]  /*1240*/  ISETP.GE.U32.AND P0, PT, R7, R2, PT ;  /* 0x000000020700720c */ /* 0x000fc80003f06070 */
[----:B------:R-:W-:-:S04]  /*1250*/  SEL R0, RZ, 0x1, P0 ;  /* 0x00000001ff007807 */ /* 0x000fc80000000000 */
[----:B------:R-:W-:-:S04]  /*1260*/  IADD3 R18, P0, P1, R3, R18, R0 ;  /* 0x0000001203127210 */ /* 0x000fc8000791e000 */
[----:B------:R-:W-:-:S04]  /*1270*/  IADD3.X R0, PT, PT, RZ, RZ, RZ, P0, P1 ;  /* 0x000000ffff007210 */ /* 0x000fc800007e24ff */
        /* <DEDUP_REMOVED lines=18> */
[----:B------:R-:W-:-:S07]  /*13a0*/  IADD3 R6, PT, PT, R61, R6, R0 ;  /* 0x000000063d067210 */ /* 0x000fce0007ffe000 */
.L_x_6:
[----:B------:R-:W-:Y:S05]  /*13b0*/  BSYNC.RECONVERGENT B1 ;  /* 0x0000000000017941 */ /* 0x000fea0003800200 */
.L_x_4:
[----:B------:R-:W-:Y:S01]  /*13c0*/  IMAD.MOV.U32 R74, RZ, RZ, RZ ;  /* 0x000000ffff4a7224 */ /* 0x000fe200078e00ff */
        /* <DEDUP_REMOVED lines=14> */
[----:B------:R-:W0:Y:S01]  /*14b0*/  LDCU UR5, c[0x3][0x60] ;  /* 0x00c00c00ff0577ac */ /* 0x000e220008000800 */
[----:B------:R-:W-:-:S02]  /*14c0*/  IMAD.MOV.U32 R109, RZ, RZ, RZ ;  /* 0x000000ffff6d7224 */ /* 0x000fc400078e00ff */
[----:B------:R-:W-:Y:S01]  /*14d0*/  IMAD.MOV.U32 R107, RZ, RZ, RZ ;  /* 0x000000ffff6b7224 */ /* 0x000fe200078e00ff */
[----:B------:R-:W1:Y:S01]  /*14e0*/  LDCU.128 UR8, c[0x3][URZ] ;  /* 0x00c00000ff0877ac */ /* 0x000e620008000c00 */
[----:B------:R-:W-:Y:S01]  /*14f0*/  IMAD.MOV.U32 R17, RZ, RZ, RZ ;  /* 0x000000ffff117224 */ /* 0x000fe200078e00ff */
[----:B------:R-:W2:Y:S01]  /*1500*/  LDCU.128 UR12, c[0x3][0x10] ;  /* 0x00c00200ff0c77ac */ /* 0x000ea20008000c00 */
[----:B------:R-:W3:Y:S01]  /*1510*/  LDCU.128 UR16, c[0x3][0x20] ;  /* 0x00c00400ff1077ac */ /* 0x000ee20008000c00 */
[----:B------:R-:W-:-:S05]  /*1520*/  UMOV UR4, URZ ;  /* 0x000000ff00047c82 */ /* 0x000fca0008000000 */
.L_x_8:
[C---:B------:R-:W-:Y:S01]  /*1530*/  ISETP.EQ.AND P0, PT, R76.reuse, RZ, PT ;  /* 0x000000ff4c00720c */ /* 0x040fe20003f02270 */
[----:B------:R-:W-:Y:S01]  /*1540*/  IMAD.MOV.U32 R2, RZ, RZ, R107 ;  /* 0x000000ffff027224 */ /* 0x000fe200078e006b */
[C---:B------:R-:W-:Y:S01]  /*1550*/  ISETP.EQ.AND P1, PT, R76.reuse, 0x4, PT ;  /* 0x000000044c00780c */ /* 0x040fe20003f22270 */
[----:B------:R-:W-:Y:S01]  /*1560*/  IMAD.MOV.U32 R3, RZ, RZ, R17 ;  /* 0x000000ffff037224 */ /* 0x000fe200078e0011 */
[C---:B------:R-:W-:Y:S01]  /*1570*/  ISETP.EQ.AND P2, PT, R76.reuse, 0x8, PT ;  /* 0x000000084c00780c */ /* 0x040fe20003f42270 */
[----:B------:R-:W-:Y:S01]  /*1580*/  UIADD3 UR4, UPT, UPT, UR4, 0x1, URZ ;  /* 0x0000000104047890 */ /* 0x000fe2000fffe0ff */
[----:B------:R-:W-:-:S03]  /*1590*/  ISETP.EQ.AND P3, PT, R76, 0xc, PT ;  /* 0x0000000c4c00780c */ /* 0x000fc60003f62270 */
[----:B------:R-:W-:-:S04]  /*15a0*/  UISETP.NE.AND UP0, UPT, UR4, 0xc, UPT ;  /* 0x0000000c0400788c */ /* 0x000fc8000bf05270 */
        /* <DEDUP_REMOVED lines=27> */
[----:B------:R-:W-:-:S05]  /*1760*/  IMAD.WIDE.U32 R70, R33, R77, R70 ;  /* 0x0000004d21467225 */ /* 0x000fca00078e0046 */
[----:B------:R-:W-:Y:S02]  /*1770*/  IADD3 R68, P0, PT, R71, R103, RZ ;  /* 0x0000006747447210 */ /* 0x000fe40007f1e0ff */
[----:B------:R-:W-:-:S03]  /*1780*/  IADD3 R70, P1, PT, R70, R3, RZ ;  /* 0x0000000346467210 */ /* 0x000fc60007f3e0ff */
[----:B------:R-:W-:Y:S02]  /*1790*/  IMAD.X R69, RZ, RZ, R93, P0 ;  /* 0x000000ffff457224 */ /* 0x000fe400000e065d */
[----:B------:R-:W-:Y:S02]  /*17a0*/  IMAD.X R71, RZ, RZ, RZ, P1 ;  /* 0x000000ffff477224 */ /* 0x000fe400008e06ff */
[----:B------:R-:W-:-:S04]  /*17b0*/  IMAD.WIDE.U32 R68, R32, R77, R68 ;  /* 0x0000004d20447225 */ /* 0x000fc800078e0044 */
[----:B------:R-:W-:Y:S01]  /*17c0*/  IMAD.WIDE.U32 R70, R5, UR9, R70 ;  /* 0x0000000905467c25 */ /* 0x000fe2000f8e0046 */
[----:B------:R-:W-:-:S03]  /*17d0*/  IADD3 R66, P0, PT, R69, R100, RZ ;  /* 0x0000006445427210 */ /* 0x000fc60007f1e0ff */
[----:B------:R-:W-:Y:S01]  /*17e0*/  IMAD.MOV.U32 R107, RZ, RZ, R70 ;  /* 0x000000ffff6b7224 */ /* 0x000fe200078e0046 */
[----:B------:R-:W-:Y:S01]  /*17f0*/  IADD3 R68, P1, PT, R68, R71, RZ ;  /* 0x0000004744447210 */ /* 0x000fe20007f3e0ff */
[----:B------:R-:W-:-:S04]  /*1800*/  IMAD.X R67, RZ, RZ, R92, P0 ;  /* 0x000000ffff437224 */ /* 0x000fc800000e065c */
        /* <DEDUP_REMOVED lines=16> */
[----:B--2---:R-:W-:Y:S01]  /*1910*/  IMAD.WIDE.U32 R62, R5, UR12, R62 ;  /* 0x0000000c053e7c25 */ /* 0x004fe2000f8e003e */
        /* <DEDUP_REMOVED lines=27> */
[----:B---3--:R-:W-:Y:S01]  /*1ad0*/  IMAD.WIDE.U32 R54, R5, UR16, R54 ;  /* 0x0000001005367c25 */ /* 0x008fe2000f8e0036 */
        /* <DEDUP_REMOVED lines=13> */
[----:B------:R-:W-:-:S05]  /*1bb0*/  IMAD.WIDE.U32 R2, R5, UR18, R2 ;  /* 0x0000001205027c25 */ /* 0x000fca000f8e0002 */
[----:B------:R-:W-:Y:S01]  /*1bc0*/  IADD3 R78, P0, PT, R72, R3, RZ ;  /* 0x00000003484e7210 */ /* 0x000fe20007f1e0ff */
[----:B------:R-:W-:-:S04]  /*1bd0*/  IMAD.MOV.U32 R72, RZ, RZ, R2 ;  /* 0x000000ffff487224 */ /* 0x000fc800078e0002 */
[----:B------:R-:W-:Y:S02]  /*1be0*/  IMAD.X R79, RZ, RZ, RZ, P0 ;  /* 0x000000ffff4f7224 */ /* 0x000fe400000e06ff */
[----:B------:R-:W-:-:S04]  /*1bf0*/  IMAD.WIDE.U32 R4, R5, UR19, R78 ;  /* 0x0000001305047c25 */ /* 0x000fc8000f8e004e */
[----:B------:R-:W-:Y:S01]  /*1c00*/  IMAD.MOV.U32 R95, RZ, RZ, R4 ;  /* 0x000000ffff5f7224 */ /* 0x000fe200078e0004 */
[----:B------:R-:W-:-:S05]  /*1c10*/  IADD3 R74, P0, PT, R73, R5, RZ ;  /* 0x00000005494a7210 */ /* 0x000fca0007f1e0ff */
        /* <DEDUP_REMOVED lines=11> */
[----:B------:R-:W-:Y:S02]  /*1cd0*/  IMAD.MOV.U32 R80, RZ, RZ, R54 ;  /* 0x000000ffff507224 */ /* 0x000fe400078e0036 */
[----:B------:R-:W-:Y:S02]  /*1ce0*/  IMAD.MOV.U32 R78, RZ, RZ, R52 ;  /* 0x000000ffff4e7224 */ /* 0x000fe400078e0034 */
[----:B------:R-:W-:-:S02]  /*1cf0*/  IMAD.MOV.U32 R73, RZ, RZ, R2 ;  /* 0x000000ffff497224 */ /* 0x000fc400078e0002 */
[----:B------:R-:W-:Y:S02]  /*1d00*/  IMAD.MOV.U32 R76, RZ, RZ, R4 ;  /* 0x000000ffff4c7224 */ /* 0x000fe400078e0004 */
[----:B------:R-:W-:-:S07]  /*1d10*/  IMAD.MOV.U32 R102, RZ, RZ, 0xb ;  /* 0x0000000bff667424 */ /* 0x000fce00078e00ff */
.L_x_12:
        /* <DEDUP_REMOVED lines=34> */
.L_x_10:
[----:B------:R-:W0:Y:S01]  /*1f40*/  LDC.64 R2, c[0x3][RZ] ;  /* 0x00c00000ff027b82 */ /* 0x000e220000000a00 */
[----:B------:R-:W-:Y:S07]  /*1f50*/  BSSY.RECONVERGENT B2, `(.L_x_11) ;  /* 0x0000045000027945 */ /* 0x000fee0003800200 */
[----:B------:R-:W1:Y:S08]  /*1f60*/  LDC.64 R4, c[0x3][0x8] ;  /* 0x00c00200ff047b82 */ /* 0x000e700000000a00 */
[----:B------:R-:W2:Y:S01]  /*1f70*/  LDC.64 R54, c[0x3][0x18] ;  /* 0x00c00600ff367b82 */ /* 0x000ea20000000a00 */
[----:B0-----:R-:W-:-:S07]  /*1f80*/  IADD3 R91, P0, PT, R107, -R2, RZ ;  /* 0x800000026b5b7210 */ /* 0x001fce0007f1e0ff */
[----:B------:R-:W0:Y:S01]  /*1f90*/  LDC.64 R56, c[0x3][0x20] ;  /* 0x00c00800ff387b82 */ /* 0x000e220000000a00 */
[----:B------:R-:W-:Y:S01]  /*1fa0*/  IADD3.X R52, PT, PT, R17, -0x1, RZ, P0, !PT ;  /* 0xffffffff11347810 */ /* 0x000fe200007fe4ff */
[----:B------:R-:W-:-:S03]  /*1fb0*/  IMAD.MOV.U32 R17, RZ, RZ, -0x1 ;  /* 0xffffffffff117424 */ /* 0x000fc600078e00ff */
[----:B------:R-:W-:-:S03]  /*1fc0*/  SHF.R.U32.HI R52, RZ, 0x1f, R52 ;  /* 0x0000001fff347819 */ /* 0x000fc60000011634 */
[----:B------:R-:W3:Y:S01]  /*1fd0*/  LDC.64 R58, c[0x3][0x28] ;  /* 0x00c00a00ff3a7b82 */ /* 0x000ee20000000a00 */
[----:B------:R-:W-:-:S04]  /*1fe0*/  IADD3 R81, P0, P1, R109, -R52, -R3 ;  /* 0x800000346d517210 */ /* 0x000fc8000791e803 */
[----:B------:R-:W-:-:S03]  /*1ff0*/  IADD3.X R86, PT, PT, R94, -0x1, R17, P0, P1 ;  /* 0xffffffff5e567810 */ /* 0x000fc600007e2411 */
[----:B------:R-:W4:Y:S01]  /*2000*/  LDC.64 R52, c[0x3][0x10] ;  /* 0x00c00400ff347b82 */ /* 0x000f220000000a00 */
[----:B------:R-:W-:-:S04]  /*2010*/  SHF.R.U32.HI R86, RZ, 0x1f, R86 ;  /* 0x0000001fff567819 */ /* 0x000fc80000011656 */
[----:B-1----:R-:W-:-:S04]  /*2020*/  IADD3 R86, P0, P1, R103, -R86, -R4 ;  /* 0x8000005667567210 */ /* 0x002fc8000791e804 */
[----:B------:R-:W-:-:S04]  /*2030*/  IADD3.X R79, PT, PT, R93, -0x1, R17, P0, P1 ;  /* 0xffffffff5d4f7810 */ /* 0x000fc800007e2411 */
[----:B------:R-:W-:-:S04]  /*2040*/  SHF.R.U32.HI R79, RZ, 0x1f, R79 ;  /* 0x0000001fff4f7819 */ /* 0x000fc8000001164f */
[----:B------:R-:W-:-:S04]  /*2050*/  IADD3 R79, P0, P1, R100, -R79, -R5 ;  /* 0x8000004f644f7210 */ /* 0x000fc8000791e805 */
[----:B------:R-:W-:-:S04]  /*2060*/  IADD3.X R84, PT, PT, R92, -0x1, R17, P0, P1 ;  /* 0xffffffff5c547810 */ /* 0x000fc800007e2411 */
[----:B------:R-:W-:-:S04]  /*2070*/  SHF.R.U32.HI R84, RZ, 0x1f, R84 ;  /* 0x0000001fff547819 */ /* 0x000fc80000011654 */
[----:B----4-:R-:W-:-:S04]  /*2080*/  IADD3 R84, P0, P1, R101, -R84, -R52 ;  /* 0x8000005465547210 */ /* 0x010fc8000791e834 */
        /* <DEDUP_REMOVED lines=15> */
[----:B------:R-:W-:-:S04]  /*2180*/  IADD3.X R76, PT, PT, R83, -0x1, R17, P0, P1 ;  /* 0xffffffff534c7810 */ /* 0x000fc800007e2411 */
[----:B------:R-:W-:-:S04]  /*2190*/  SHF.R.U32.HI R76, RZ, 0x1f, R76 ;  /* 0x0000001fff4c7819 */ /* 0x000fc8000001164c */
[----:B---3--:R-:W-:-:S04]  /*21a0*/  IADD3 R76, P0, P1, R95, -R76, -R58 ;  /* 0x8000004c5f4c7210 */ /* 0x008fc8000791e83a */
        /* <DEDUP_REMOVED lines=31> */
.L_x_13:
[----:B------:R-:W-:Y:S05]  /*23a0*/  BSYNC.RECONVERGENT B2 ;  /* 0x0000000000027941 */ /* 0x000fea0003800200 */
.L_x_11:
[----:B------:R-:W-:Y:S05]  /*23b0*/  BSYNC.RECONVERGENT B1 ;  /* 0x0000000000017941 */ /* 0x000fea0003800200 */
.L_x_9:
        /* <DEDUP_REMOVED lines=13> */
[----:B------:R-:W-:-:S02]  /*2490*/  CS2R R102, SRZ ;  /* 0x0000000000667805 */ /* 0x000fc4000001ff00 */
[----:B------:R-:W-:Y:S02]  /*24a0*/  CS2R R100, SRZ ;  /* 0x0000000000647805 */ /* 0x000fe4000001ff00 */
[----:B------:R-:W-:Y:S01]  /*24b0*/  CS2R R106, SRZ ;  /* 0x00000000006a7805 */ /* 0x000fe2000001ff00 */
[----:B------:R-:W0:Y:S01]  /*24c0*/  LDCU UR5, c[0x3][0x60] ;  /* 0x00c00c00ff0577ac */ /* 0x000e220008000800 */
[----:B------:R-:W1:Y:S01]  /*24d0*/  LDCU.128 UR8, c[0x3][URZ] ;  /* 0x00c00000ff0877ac */ /* 0x000e620008000c00 */
[----:B------:R-:W2:Y:S01]  /*24e0*/  LDCU.128 UR12, c[0x3][0x10] ;  /* 0x00c00200ff0c77ac */ /* 0x000ea20008000c00 */
[----:B------:R-:W3:Y:S01]  /*24f0*/  LDCU.128 UR16, c[0x3][0x20] ;  /* 0x00c00400ff1077ac */ /* 0x000ee20008000c00 */
[----:B------:R-:W-:-:S05]  /*2500*/  UMOV UR4, URZ ;  /* 0x000000ff00047c82 */ /* 0x000fca0008000000 */
.L_x_14:
        /* <DEDUP_REMOVED lines=42> */
[----:B------:R-:W-:-:S04]  /*27b0*/  IADD3 R4, P0, PT, R3, R102, RZ ;  /* 0x0000006603047210 */ /* 0x000fc80007f1e0ff */
[----:B------:R-:W-:Y:S01]  /*27c0*/  IADD3 R62, P1, PT, R2, R53, RZ ;  /* 0x00000035023e7210 */ /* 0x000fe20007f3e0ff */
[----:B------:R-:W-:-:S04]  /*27d0*/  IMAD.X R5, RZ, RZ, R100, P0 ;  /* 0x000000ffff057224 */ /* 0x000fc800000e0664 */
        /* <DEDUP_REMOVED lines=76> */
[----:B------:R-:W-:-:S07]  /*2ca0*/  IMAD.MOV.U32 R54, RZ, RZ, 0xb ;  /* 0x0000000bff367424 */ /* 0x000fce00078e00ff */
.L_x_18:
        /* <DEDUP_REMOVED lines=34> */
.L_x_16:
[----:B------:R-:W0:Y:S08]  /*2ed0*/  LDC.64 R52, c[0x3][RZ] ;  /* 0x00c00000ff347b82 */ /* 0x000e300000000a00 */
        /* <DEDUP_REMOVED lines=68> */
.L_x_17:
[----:B------:R-:W-:Y:S05]  /*3320*/  BSYNC.RECONVERGENT B1 ;  /* 0x0000000000017941 */ /* 0x000fea0003800200 */
.L_x_15:
[----:B------:R-:W-:Y:S01]  /*3330*/  IMAD.IADD R17, R36, 0x1, R91 ;  /* 0x0000000124117824 */ /* 0x000fe200078e025b */
[----:B------:R-:W-:Y:S04]  /*3340*/  BSSY.RECONVERGENT B1, `(.L_x_19) ;  /* 0x0000065000017945 */ /* 0x000fe80003800200 */
        /* <DEDUP_REMOVED lines=16> */
[----:B------:R-:W-:Y:S02]  /*3450*/  IADD3 R50, P0, P1, R78, R19, R65 ;  /* 0x000000134e327210 */ /* 0x000fe4000791e041 */
[----:B------:R-:W0:Y:S02]  /*3460*/  LDC R19, c[0x3][0x2c] ;  /* 0x00c00b00ff137b82 */ /* 0x000e240000000800 */
[----:B------:R-:W-:-:S04]  /*3470*/  IADD3.X R20, PT, PT, RZ, RZ, RZ, P0, P1 ;  /* 0x000000ffff147210 */ /* 0x000fc800007e24ff */
[----:B------:R-:W-:-:S04]  /*3480*/  IADD3 R64, P0, P1, R73, R20, R64 ;  /* 0x0000001449407210 */ /* 0x000fc8000791e040 */
[----:B------:R-:W-:-:S04]  /*3490*/  IADD3.X R20, PT, PT, RZ, RZ, RZ, P0, P1 ;  /* 0x000000ffff147210 */ /* 0x000fc800007e24ff */
[----:B------:R-:W-:-:S04]  /*34a0*/  IADD3 R76, P0, P1, R76, R20, R75 ;  /* 0x000000144c4c7210 */ /* 0x000fc8000791e04b */
[----:B------:R-:W-:Y:S02]  /*34b0*/  IADD3.X R20, PT, PT, RZ, RZ, RZ, P0, P1 ;  /* 0x000000ffff147210 */ /* 0x000fe400007e24ff */
[----:B------:R-:W-:Y:S02]  /*34c0*/  PLOP3.LUT P0, PT, PT, PT, PT, 0x8, 0x80 ;  /* 0x000000000080781c */ /* 0x000fe40003f0e170 */
[----:B------:R-:W-:-:S04]  /*34d0*/  IADD3 R82, P2, P3, R74, R20, R35 ;  /* 0x000000144a527210 */ /* 0x000fc80007b5e023 */
[----:B0-----:R-:W-:Y:S02]  /*34e0*/  ISETP.GE.U32.AND P1, PT, R82, R19, PT ;  /* 0x000000135200720c */ /* 0x001fe40003f26070 */
[----:B------:R-:W-:-:S11]  /*34f0*/  IADD3.X R22, PT, PT, RZ, RZ, RZ, P2, P3 ;  /* 0x000000ffff167210 */ /* 0x000fd600017e64ff */
[----:B------:R-:W-:Y:S05]  /*3500*/  @!P1 BRA `(.L_x_20) ;  /* 0x0000000400209947 */ /* 0x000fea0003800000 */
[----:B------:R-:W-:Y:S02]  /*3510*/  ISETP.LE.U32.AND P1, PT, R82, R19, PT ;  /* 0x000000135200720c */ /* 0x000fe40003f23070 */
[----:B------:R-:W-:-:S11]  /*3520*/  PLOP3.LUT P0, PT, PT, PT, PT, 0x80, 0x8 ;  /* 0x000000000008781c */ /* 0x000fd60003f0f070 */
[----:B------:R-:W-:Y:S05]  /*3530*/  @!P1 BRA `(.L_x_20) ;  /* 0x0000000400149947 */ /* 0x000fea0003800000 */
[----:B------:R-:W0:Y:S01]  /*3540*/  LDC R35, c[0x3][0x28] ;  /* 0x00c00a00ff237b82 */ /* 0x000e220000000800 */
[----:B------:R-:W-:Y:S02]  /*3550*/  PLOP3.LUT P0, PT, PT, PT, PT, 0x8, 0x80 ;  /* 0x000000000080781c */ /* 0x000fe40003f0e170 */
[----:B0-----:R-:W-:-:S13]  /*3560*/  ISETP.LT.U32.AND P1, PT, R76, R35, PT ;  /* 0x000000234c00720c */ /* 0x001fda0003f21070 */
[----:B------:R-:W-:Y:S05]  /*3570*/  @P1 BRA `(.L_x_20) ;  /* 0x0000000400041947 */ /* 0x000fea0003800000 */
        /* <DEDUP_REMOVED lines=19> */
[----:B0-----:R-:W-:-:S13]  /*36b0*/  ISETP.GE.U32.AND P1, PT, R51, R20, PT ;  /* 0x000000143300720c */ /* 0x001fda0003f26070 */
        /* <DEDUP_REMOVED lines=39> */
[----:B------:R-:W0:Y:S01]  /*3930*/  LDCU UR4, c[0x3][0x4] ;  /* 0x00c00080ff0477ac */ /* 0x000e220008000800 */
[----:B------:R-:W-:Y:S02]  /*3940*/  PLOP3.LUT P0, PT, PT, PT, PT, 0x8, 0x80 ;  /* 0x000000000080781c */ /* 0x000fe40003f0e170 */
[----:B0-----:R-:W-:-:S13]  /*3950*/  ISETP.GE.U32.AND P2, PT, R53, UR4, PT ;  /* 0x0000000435007c0c */ /* 0x001fda000bf46070 */
[----:B------:R-:W0:Y:S02]  /*3960*/  @P2 LDC R20, c[0x3][RZ] ;  /* 0x00c00000ff142b82 */ /* 0x000e240000000800 */
[----:B0-----:R-:W-:-:S04]  /*3970*/  @P2 ISETP.GE.U32.AND P1, PT, R17, R20, PT ;  /* 0x000000141100220c */ /* 0x001fc80003f26070 */
[----:B------:R-:W-:-:S13]  /*3980*/  @P2 ISETP.GT.U32.OR P0, PT, R53, UR4, P1 ;  /* 0x0000000435002c0c */ /* 0x000fda0008f04470 */
.L_x_20:
[----:B------:R-:W-:Y:S05]  /*3990*/  BSYNC.RECONVERGENT B1 ;  /* 0x0000000000017941 */ /* 0x000fea0003800200 */
.L_x_19:
[----:B------:R-:W-:Y:S01]  /*39a0*/  ISETP.LT.U32.AND P1, PT, R82, RZ, PT ;  /* 0x000000ff5200720c */ /* 0x000fe20003f21070 */
[----:B------:R-:W-:Y:S01]  /*39b0*/  BSSY.RECONVERGENT B1, `(.L_x_21) ;  /* 0x0000035000017945 */ /* 0x000fe20003800200 */
[----:B------:R-:W-:Y:S01]  /*39c0*/  IMAD.MOV.U32 R85, RZ, RZ, R64 ;  /* 0x000000ffff557224 */ /* 0x000fe200078e0040 */
[----:B------:R-:W-:Y:S02]  /*39d0*/  CS2R R78, SRZ ;  /* 0x00000000004e7805 */ /* 0x000fe4000001ff00 */
[----:B------:R-:W-:Y:S01]  /*39e0*/  ISETP.LT.U32.AND.EX P1, PT, R22, 0x1, PT, P1 ;  /* 0x000000011600780c */ /* 0x000fe20003f21110 */
        /* <DEDUP_REMOVED lines=8> */
[----:B------:R-:W-:Y:S01]  /*3a70*/  IMAD.MOV.U32 R84, RZ, RZ, R21 ;  /* 0x000000ffff547224 */ /* 0x000fe200078e0015 */
[----:B------:R-:W-:Y:S06]  /*3a80*/  @!P0 BRA P1, `(.L_x_22) ;  /* 0x00000000009c8947 */ /* 0x000fec0000800000 */
[----:B------:R-:W0:Y:S01]  /*3a90*/  LDCU.128 UR8, c[0x3][URZ] ;  /* 0x00c00000ff0877ac */ /* 0x000e220008000c00 */
[----:B------:R-:W-:Y:S01]  /*3aa0*/  IMAD.MOV.U32 R20, RZ, RZ, -0x1 ;  /* 0xffffffffff147424 */ /* 0x000fe200078e00ff */
[----:B------:R-:W1:Y:S01]  /*3ab0*/  LDCU.128 UR12, c[0x3][0x10] ;  /* 0x00c00200ff0c77ac */ /* 0x000e620008000c00 */
[----:B------:R-:W2:Y:S01]  /*3ac0*/  LDCU.64 UR4, c[0x3][0x20] ;  /* 0x00c00400ff0477ac */ /* 0x000ea20008000a00 */
[----:B0-----:R-:W-:-:S05]  /*3ad0*/  IADD3 R17, P0, PT, R17, -UR8, RZ ;  /* 0x8000000811117c10 */ /* 0x001fca000ff1e0ff */
[----:B------:R-:W-:-:S05]  /*3ae0*/  IMAD.X R22, RZ, RZ, -0x1, P0 ;  /* 0xffffffffff167424 */ /* 0x000fca00000e06ff */
[----:B------:R-:W-:-:S04]  /*3af0*/  SHF.R.U32.HI R22, RZ, 0x1f, R22 ;  /* 0x0000001fff167819 */ /* 0x000fc80000011616 */
[----:B------:R-:W-:-:S04]  /*3b00*/  IADD3 R22, P0, P1, R53, -UR9, -R22 ;  /* 0x8000000935167c10 */ /* 0x000fc8000f91e816 */
[----:B------:R-:W-:-:S04]  /*3b10*/  IADD3.X R35, PT, PT, RZ, -0x1, R20, P0, P1 ;  /* 0xffffffffff237810 */ /* 0x000fc800007e2414 */
[----:B------:R-:W-:-:S04]  /*3b20*/  SHF.R.U32.HI R35, RZ, 0x1f, R35 ;  /* 0x0000001fff237819 */ /* 0x000fc80000011623 */
[----:B------:R-:W-:-:S04]  /*3b30*/  IADD3 R35, P0, P1, R86, -UR10, -R35 ;  /* 0x8000000a56237c10 */ /* 0x000fc8000f91e823 */
[----:B------:R-:W-:-:S04]  /*3b40*/  IADD3.X R84, PT, PT, RZ, -0x1, R20, P0, P1 ;  /* 0xffffffffff547810 */ /* 0x000fc800007e2414 */
[----:B------:R-:W-:-:S04]  /*3b50*/  SHF.R.U32.HI R84, RZ, 0x1f, R84 ;  /* 0x0000001fff547819 */ /* 0x000fc80000011654 */
[----:B------:R-:W-:-:S04]  /*3b60*/  IADD3 R84, P0, P1, R21, -UR11, -R84 ;  /* 0x8000000b15547c10 */ /* 0x000fc8000f91e854 */
[----:B------:R-:W-:-:S04]  /*3b70*/  IADD3.X R73, PT, PT, RZ, -0x1, R20, P0, P1 ;  /* 0xffffffffff497810 */ /* 0x000fc800007e2414 */
[----:B------:R-:W-:-:S04]  /*3b80*/  SHF.R.U32.HI R73, RZ, 0x1f, R73 ;  /* 0x0000001fff497819 */ /* 0x000fc80000011649 */
[----:B-1----:R-:W-:-:S04]  /*3b90*/  IADD3 R73, P0, P1, R52, -UR12, -R73 ;  /* 0x8000000c34497c10 */ /* 0x002fc8000f91e849 */
        /* <DEDUP_REMOVED lines=11> */
[----:B--2---:R-:W-:Y:S01]  /*3c50*/  IADD3 R81, P0, P1, R50, -UR4, -R81 ;  /* 0x8000000432517c10 */ /* 0x004fe2000f91e851 */
[----:B------:R-:W0:Y:S03]  /*3c60*/  LDCU UR4, c[0x3][0x28] ;  /* 0x00c00500ff0477ac */ /* 0x000e260008000800 */
[----:B------:R-:W-:-:S04]  /*3c70*/  IADD3.X R85, PT, PT, RZ, -0x1, R20, P0, P1 ;  /* 0xffffffffff557810 */ /* 0x000fc800007e2414 */
[----:B------:R-:W-:-:S04]  /*3c80*/  SHF.R.U32.HI R85, RZ, 0x1f, R85 ;  /* 0x0000001fff557819 */ /* 0x000fc80000011655 */
[----:B------:R-:W-:-:S04]  /*3c90*/  IADD3 R85, P0, P1, R64, -UR5, -R85 ;  /* 0x8000000540557c10 */ /* 0x000fc8000f91e855 */
[----:B------:R-:W-:-:S04]  /*3ca0*/  IADD3.X R83, PT, PT, RZ, -0x1, R20, P0, P1 ;  /* 0xffffffffff537810 */ /* 0x000fc800007e2414 */
[----:B------:R-:W-:-:S04]  /*3cb0*/  SHF.R.U32.HI R83, RZ, 0x1f, R83 ;  /* 0x0000001fff537819 */ /* 0x000fc80000011653 */
[----:B0-----:R-:W-:-:S04]  /*3cc0*/  IADD3 R83, P0, P1, R76, -UR4, -R83 ;  /* 0x800000044c537c10 */ /* 0x001fc8000f91e853 */
[----:B------:R-:W-:-:S04]  /*3cd0*/  IADD3.X R20, PT, PT, RZ, -0x1, R20, P0, P1 ;  /* 0xffffffffff147810 */ /* 0x000fc800007e2414 */
[----:B------:R-:W-:-:S04]  /*3ce0*/  SHF.R.U32.HI R20, RZ, 0x1f, R20 ;  /* 0x0000001fff147819 */ /* 0x000fc80000011614 */
[----:B------:R-:W-:-:S07]  /*3cf0*/  IADD3 R82, PT, PT, R82, -R19, -R20 ;  /* 0x8000001352527210 */ /* 0x000fce0007ffe814 */
.L_x_22:
[----:B------:R-:W-:Y:S05]  /*3d00*/  BSYNC.RECONVERGENT B1 ;  /* 0x0000000000017941 */ /* 0x000fea0003800200 */
.L_x_21:
[----:B------:R-:W-:Y:S02]  /*3d10*/  CS2R R86, SRZ ;  /* 0x0000000000567805 */ /* 0x000fe4000001ff00 */
[----:B------:R-:W-:Y:S01]  /*3d20*/  CS2R R100, SRZ ;  /* 0x0000000000647805 */ /* 0x000fe2000001ff00 */
[----:B------:R-:W-:Y:S01]  /*3d30*/  IMAD.MOV.U32 R98, RZ, RZ, RZ ;  /* 0x000000ffff627224 */ /* 0x000fe200078e00ff */
[----:B------:R-:W-:Y:S02]  /*3d40*/  CS2R R88, SRZ ;  /* 0x0000000000587805 */ /* 0x000fe4000001ff00 */
[----:B------:R-:W-:Y:S02]  /*3d50*/  CS2R R102, SRZ ;  /* 0x0000000000667805 */ /* 0x000fe4000001ff00 */
[----:B------:R-:W-:Y:S02]  /*3d60*/  CS2R R90, SRZ ;  /* 0x00000000005a7805 */ /* 0x000fe4000001ff00 */
[----:B------:R-:W-:-:S02]  /*3d70*/  CS2R R104, SRZ ;  /* 0x0000000000687805 */ /* 0x000fc4000001ff00 */
[----:B------:R-:W-:Y:S02]  /*3d80*/  CS2R R92, SRZ ;  /* 0x00000000005c7805 */ /* 0x000fe4000001ff00 */
[----:B------:R-:W-:Y:S02]  /*3d90*/  CS2R R106, SRZ ;  /* 0x00000000006a7805 */ /* 0x000fe4000001ff00 */
[----:B------:R-:W-:Y:S02]  /*3da0*/  CS2R R94, SRZ ;  /* 0x00000000005e7805 */ /* 0x000fe4000001ff00 */
[----:B------:R-:W-:Y:S02]  /*3db0*/  CS2R R108, SRZ ;  /* 0x00000000006c7805 */ /* 0x000fe4000001ff00 */
[----:B------:R-:W-:Y:S01]  /*3dc0*/  CS2R R96, SRZ ;  /* 0x0000000000607805 */ /* 0x000fe2000001ff00 */
[----:B------:R-:W0:Y:S01]  /*3dd0*/  LDCU UR18, c[0x3][0x28] ;  /* 0x00c00500ff1277ac */ /* 0x000e220008000800 */
[----:B------:R-:W1:Y:S01]  /*3de0*/  LDCU UR5, c[0x3][0x60] ;  /* 0x00c00c00ff0577ac */ /* 0x000e620008000800 */
[----:B------:R-:W2:Y:S01]  /*3df0*/  LDCU.64 UR16, c[0x3][0x20] ;  /* 0x00c00400ff1077ac */ /* 0x000ea20008000a00 */
[----:B------:R-:W3:Y:S01]  /*3e00*/  LDCU.128 UR8, c[0x3][URZ] ;  /* 0x00c00000ff0877ac */ /* 0x000ee20008000c00 */
[----:B------:R-:W4:Y:S01]  /*3e10*/  LDCU.128 UR12, c[0x3][0x10] ;  /* 0x00c00200ff0c77ac */ /* 0x000f220008000c00 */
[----:B------:R-:W-:-:S05]  /*3e20*/  UMOV UR4, URZ ;  /* 0x000000ff00047c82 */ /* 0x000fca0008000000 */
.L_x_23:
        /* <DEDUP_REMOVED lines=30> */
[----:B-1----:R-:W-:Y:S01]  /*4010*/  IMAD R77, R50, UR5, RZ ;  /* 0x00000005324d7c24 */ /* 0x002fe2000f8e02ff */
[----:B------:R-:W-:Y:S01]  /*4020*/  IADD3 R20, P0, PT, R51, R106, RZ ;  /* 0x0000006a33147210 */ /* 0x000fe20007f1e0ff */
[----:B------:R-:W-:-:S04]  /*4030*/  IMAD.MOV.U32 R51, RZ, RZ, RZ ;  /* 0x000000ffff337224 */ /* 0x000fc800078e00ff */
[----:B------:R-:W-:Y:S02]  /*4040*/  IMAD.X R21, RZ, RZ, R96, P0 ;  /* 0x000000ffff157224 */ /* 0x000fe400000e0660 */
[----:B---3--:R-:W-:-:S04]  /*4050*/  IMAD.HI.U32 R51, R77, UR8, R50 ;  /* 0x000000084d337c27 */ /* 0x008fc8000f8e0032 */
        /* <DEDUP_REMOVED lines=27> */
[----:B----4-:R-:W-:Y:S01]  /*4210*/  IMAD.WIDE.U32 R54, R77, UR12, R54 ;  /* 0x0000000c4d367c25 */ /* 0x010fe2000f8e0036 */
        /* <DEDUP_REMOVED lines=41> */
[----:B0-----:R-:W-:-:S05]  /*44b0*/  IMAD.WIDE.U32 R74, R77, UR18, R74 ;  /* 0x000000124d4a7c25 */ /* 0x001fca000f8e004a */
[----:B------:R-:W-:-:S05]  /*44c0*/  IADD3 R98, P0, PT, R78, R75, RZ ;  /* 0x0000004b4e627210 */ /* 0x000fca0007f1e0ff */
[----:B------:R-:W-:Y:S02]  /*44d0*/  IMAD.X R99, RZ, RZ, RZ, P0 ;  /* 0x000000ffff637224 */ /* 0x000fe400000e06ff */
[----:B------:R-:W-:-:S04]  /*44e0*/  IMAD.WIDE.U32 R76, R77, R19, R98 ;  /* 0x000000134d4c7225 */ /* 0x000fc800078e0062 */
[----:B------:R-:W-:Y:S01]  /*44f0*/  IMAD.MOV.U32 R98, RZ, RZ, R74 ;  /* 0x000000ffff627224 */ /* 0x000fe200078e004a */
[----:B------:R-:W-:Y:S01]  /*4500*/  IADD3 R78, P0, PT, R79, R77, RZ ;  /* 0x0000004d4f4e7210 */ /* 0x000fe20007f1e0ff */
[----:B------:R-:W-:-:S04]  /*4510*/  IMAD.MOV.U32 R101, RZ, RZ, R76 ;  /* 0x000000ffff657224 */ /* 0x000fc800078e004c */
        /* <DEDUP_REMOVED lines=11> */
.L_x_27:
        /* <DEDUP_REMOVED lines=34> */
.L_x_25:
        /* <DEDUP_REMOVED lines=69> */
.L_x_26:
[----:B------:R-:W-:Y:S05]  /*4c40*/  BSYNC.RECONVERGENT B1 ;  /* 0x0000000000017941 */ /* 0x000fea0003800200 */
.L_x_24:
[----:B------:R-:W-:Y:S01]  /*4c50*/  IADD3 R20, P0, PT, R17, -R7, RZ ;  /* 0x8000000711147210 */ /* 0x000fe20007f1e0ff */
[----:B------:R-:W-:Y:S01]  /*4c60*/  IMAD.MOV.U32 R17, RZ, RZ, -0x1 ;  /* 0xffffffffff117424 */ /* 0x000fe200078e00ff */
[----:B------:R-:W-:Y:S03]  /*4c70*/  BSSY.RECONVERGENT B1, `(.L_x_28) ;  /* 0x0000041000017945 */ /* 0x000fe60003800200 */
[----:B------:R-:W-:-:S05]  /*4c80*/  IMAD.X R56, RZ, RZ, -0x1, P0 ;  /* 0xffffffffff387424 */ /* 0x000fca00000e06ff */
[----:B------:R-:W-:-:S04]  /*4c90*/  SHF.R.U32.HI R56, RZ, 0x1f, R56 ;  /* 0x0000001fff387819 */ /* 0x000fc80000011638 */
[----:B------:R-:W-:-:S04]  /*4ca0*/  IADD3 R56, P0, P1, R49, -R56, -R18 ;  /* 0x8000003831387210 */ /* 0x000fc8000791e812 */
[----:B------:R-:W-:-:S04]  /*4cb0*/  IADD3.X R50, PT, PT, RZ, -0x1, R17, P0, P1 ;  /* 0xffffffffff327810 */ /* 0x000fc800007e2411 */
        /* <DEDUP_REMOVED lines=29> */
[----:B------:R-:W-:Y:S02]  /*4e90*/  ISETP.GT.U32.AND P0, PT, R19, -0x1, PT ;  /* 0xffffffff1300780c */ /* 0x000fe40003f04070 */
[----:B------:R-:W-:-:S04]  /*4ea0*/  IADD3.X R21, PT, PT, RZ, -0x1, R17, P1, P2 ;  /* 0xffffffffff157810 */ /* 0x000fc80000fe4411 */
[----:B------:R-:W-:-:S13]  /*4eb0*/  ISETP.GT.AND.EX P0, PT, R21, -0x1, PT, P0 ;  /* 0xffffffff1500780c */ /* 0x000fda0003f04300 */
[----:B------:R-:W-:Y:S05]  /*4ec0*/  @P0 BRA `(.L_x_29) ;  /* 0x00000000006c0947 */ /* 0x000fea0003800000 */
[----:B------:R-:W0:Y:S01]  /*4ed0*/  LDCU.128 UR8, c[0x3][URZ] ;  /* 0x00c00000ff0877ac */ /* 0x000e220008000c00 */
[----:B------:R-:W1:Y:S01]  /*4ee0*/  LDCU.128 UR12, c[0x3][0x10] ;  /* 0x00c00200ff0c77ac */ /* 0x000e620008000c00 */
[----:B0-----:R-:W-:-:S05]  /*4ef0*/  VIADD R20, R20, UR8 ;  /* 0x0000000814147c36 */ /* 0x001fca0008000000 */
[----:B------:R-:W-:-:S04]  /*4f00*/  ISETP.GE.U32.AND P0, PT, R20, UR8, PT ;  /* 0x0000000814007c0c */ /* 0x000fc8000bf06070 */
[----:B------:R-:W-:-:S04]  /*4f10*/  SEL R21, RZ, 0x1, P0 ;  /* 0x00000001ff157807 */ /* 0x000fc80000000000 */
[----:B------:R-:W-:-:S04]  /*4f20*/  IADD3 R56, P0, P1, R56, UR9, R21 ;  /* 0x0000000938387c10 */ /* 0x000fc8000f91e015 */
[----:B------:R-:W-:-:S04]  /*4f30*/  IADD3.X R21, PT, PT, RZ, RZ, RZ, P0, P1 ;  /* 0x000000ffff157210 */ /* 0x000fc800007e24ff */
[----:B------:R-:W-:-:S04]  /*4f40*/  IADD3 R50, P0, P1, R21, UR10, R50 ;  /* 0x0000000a15327c10 */ /* 0x000fc8000f91e032 */
[----:B------:R-:W-:-:S04]  /*4f50*/  IADD3.X R21, PT, PT, RZ, RZ, RZ, P0, P1 ;  /* 0x000000ffff157210 */ /* 0x000fc800007e24ff */
[----:B------:R-:W-:Y:S01]  /*4f60*/  IADD3 R54, P0, P1, R21, UR11, R54 ;  /* 0x0000000b15367c10 */ /* 0x000fe2000f91e036 */
[----:B------:R-:W0:Y:S03]  /*4f70*/  LDCU.128 UR8, c[0x3][0x20] ;  /* 0x00c00400ff0877ac */ /* 0x000e260008000c00 */
[----:B------:R-:W-:-:S04]  /*4f80*/  IADD3.X R21, PT, PT, RZ, RZ, RZ, P0, P1 ;  /* 0x000000ffff157210 */ /* 0x000fc800007e24ff */
[----:B-1----:R-:W-:-:S04]  /*4f90*/  IADD3 R52, P0, P1, R21, UR12, R52 ;  /* 0x0000000c15347c10 */ /* 0x002fc8000f91e034 */
[----:B------:R-:W-:-:S04]  /*4fa0*/  IADD3.X R21, PT, PT, RZ, RZ, RZ, P0, P1 ;  /* 0x000000ffff157210 */ /* 0x000fc800007e24ff */
[----:B------:R-:W-:-:S04]  /*4fb0*/  IADD3 R36, P0, P1, R21, UR13, R36 ;  /* 0x0000000d15247c10 */ /* 0x000fc8000f91e024 */
[----:B------:R-:W-:-:S04]  /*4fc0*/  IADD3.X R21, PT, PT, RZ, RZ, RZ, P0, P1 ;  /* 0x000000ffff157210 */ /* 0x000fc800007e24ff */
[----:B------:R-:W-:-:S04]  /*4fd0*/  IADD3 R60, P0, P1, R21, UR14, R60 ;  /* 0x0000000e153c7c10 */ /* 0x000fc8000f91e03c */
[----:B------:R-:W-:-:S04]  /*4fe0*/  IADD3.X R21, PT, PT, RZ, RZ, RZ, P0, P1 ;  /* 0x000000ffff157210 */ /* 0x000fc800007e24ff */
[----:B------:R-:W-:-:S04]  /*4ff0*/  IADD3 R62, P0, P1, R21, UR15, R62 ;  /* 0x0000000f153e7c10 */ /* 0x000fc8000f91e03e */
[----:B------:R-:W-:-:S04]  /*5000*/  IADD3.X R21, PT, PT, RZ, RZ, RZ, P0, P1 ;  /* 0x000000ffff157210 */ /* 0x000fc800007e24ff */
[----:B0-----:R-:W-:-:S04]  /*5010*/  IADD3 R58, P0, P1, R21, UR8, R58 ;  /* 0x00000008153a7c10 */ /* 0x001fc8000f91e03a */
[----:B------:R-:W-:-:S04]  /*5020*/  IADD3.X R21, PT, PT, RZ, RZ, RZ, P0, P1 ;  /* 0x000000ffff157210 */ /* 0x000fc800007e24ff */
[----:B------:R-:W-:-:S04]  /*5030*/  IADD3 R74, P0, P1, R21, UR9, R74 ;  /* 0x00000009154a7c10 */ /* 0x000fc8000f91e04a */
[----:B------:R-:W-:-:S04]  /*5040*/  IADD3.X R21, PT, PT, RZ, RZ, RZ, P0, P1 ;  /* 0x000000ffff157210 */ /* 0x000fc800007e24ff */
[----:B------:R-:W-:-:S04]  /*5050*/  IADD3 R76, P0, P1, R21, UR10, R76 ;  /* 0x0000000a154c7c10 */ /* 0x000fc8000f91e04c */
[----:B------:R-:W-:-:S04]  /*5060*/  IADD3.X R22, PT, PT, RZ, RZ, RZ, P0, P1 ;  /* 0x000000ffff167210 */ /* 0x000fc800007e24ff */
[----:B------:R-:W-:-:S07]  /*5070*/  IADD3 R19, PT, PT, R19, UR11, R22 ;  /* 0x0000000b13137c10 */ /* 0x000fce000fffe016 */
.L_x_29:
[----:B------:R-:W-:Y:S05]  /*5080*/  BSYNC.RECONVERGENT B1 ;  /* 0x0000000000017941 */ /* 0x000fea0003800200 */
.L_x_28:
[----:B------:R-:W-:Y:S01]  /*5090*/  IADD3 R59, P0, PT, R20, -R71, RZ ;  /* 0x80000047143b7210 */ /* 0x000fe20007f1e0ff */
[----:B------:R-:W-:Y:S04]  /*50a0*/  BSSY.RECONVERGENT B1, `(.L_x_30) ;  /* 0x0000041000017945 */ /* 0x000fe80003800200 */
        /* <DEDUP_REMOVED lines=64> */
.L_x_31:
[----:B------:R-:W-:Y:S05]  /*54b0*/  BSYNC.RECONVERGENT B1 ;  /* 0x0000000000017941 */ /* 0x000fea0003800200 */
.L_x_30:
[----:B------:R-:W0:Y:S01]  /*54c0*/  LDC R87, c[0x3][0x2c] ;  /* 0x00c00b00ff577b82 */ /* 0x000e220000000800 */
[----:B------:R-:W-:Y:S01]  /*54d0*/  SHF.L.U64.HI R35, R60, 0x1, R35 ;  /* 0x000000013c237819 */ /* 0x000fe20000010223 */
[----:B------:R-:W-:Y:S01]  /*54e0*/  IMAD.SHL.U32 R58, R50, 0x2, RZ ;  /* 0x00000002323a7824 */ /* 0x000fe200078e00ff */
[C---:B------:R-:W-:Y:S01]  /*54f0*/  SHF.L.U64.HI R19, R22.reuse, 0x1, R57 ;  /* 0x0000000116137819 */ /* 0x040fe20000010239 */
[----:B------:R-:W-:Y:S01]  /*5500*/  IMAD.SHL.U32 R22, R22, 0x2, RZ ;  /* 0x0000000216167824 */ /* 0x000fe200078e00ff */
[----:B------:R-:W-:Y:S01]  /*5510*/  LOP3.LUT R35, R35, 0x1, RZ, 0xc0, !PT ;  /* 0x0000000123237812 */ /* 0x000fe200078ec0ff */
[----:B------:R-:W-:Y:S01]  /*5520*/  BSSY.RECONVERGENT B1, `(.L_x_32) ;  /* 0x0000072000017945 */ /* 0x000fe20003800200 */
[----:B------:R-:W-:Y:S01]  /*5530*/  SHF.R.U32.HI R57, RZ, 0x1f, R59 ;  /* 0x0000001fff397819 */ /* 0x000fe2000001163b */
[----:B------:R-:W-:Y:S01]  /*5540*/  IMAD.SHL.U32 R59, R59, 0x2, RZ ;  /* 0x000000023b3b7824 */ /* 0x000fe200078e00ff */
[----:B------:R-:W-:Y:S01]  /*5550*/  LOP3.LUT R19, R19, 0x1, RZ, 0xc0, !PT ;  /* 0x0000000113137812 */ /* 0x000fe200078ec0ff */
[----:B------:R-:W-:Y:S01]  /*5560*/  IMAD.U32 R116, R20, 0x2, R35 ;  /* 0x0000000214747824 */ /* 0x000fe200078e0023 */
[----:B------:R-:W-:-:S02]  /*5570*/  LOP3.LUT R57, R57, 0xfffffffe, R22, 0xf8, !PT ;  /* 0xfffffffe39397812 */ /* 0x000fc400078ef816 */
[----:B------:R-:W-:Y:S02]  /*5580*/  LOP3.LUT R58, R19, 0xfffffffe, R58, 0xf8, !PT ;  /* 0xfffffffe133a7812 */ /* 0x000fe400078ef83a */
[C---:B------:R-:W-:Y:S01]  /*5590*/  SHF.L.U64.HI R21, R55.reuse, 0x1, R21 ;  /* 0x0000000137157819 */ /* 0x040fe20000010215 */
[----:B------:R-:W-:Y:S01]  /*55a0*/  IMAD.SHL.U32 R55, R55, 0x2, RZ ;  /* 0x0000000237377824 */ /* 0x000fe200078e00ff */
[C---:B------:R-:W-:Y:S01]  /*55b0*/  SHF.L.U64.HI R22, R56.reuse, 0x1, R65 ;  /* 0x0000000138167819 */ /* 0x040fe20000010241 */
[----:B------:R-:W-:Y:S01]  /*55c0*/  IMAD.SHL.U32 R56, R56, 0x2, RZ ;  /* 0x0000000238387824 */ /* 0x000fe200078e00ff */
[C---:B------:R-:W-:Y:S01]  /*55d0*/  SHF.L.U64.HI R19, R53.reuse, 0x1, R64 ;  /* 0x0000000135137819 */ /* 0x040fe20000010240 */
[----:B------:R-:W-:Y:S01]  /*55e0*/  IMAD.SHL.U32 R53, R53, 0x2, RZ ;  /* 0x0000000235357824 */ /* 0x000fe200078e00ff */
[C---:B------:R-:W-:Y:S01]  /*55f0*/  SHF.L.U64.HI R36, R54.reuse, 0x1, R36 ;  /* 0x0000000136247819 */ /* 0x040fe20000010224 */
[----:B------:R-:W-:Y:S01]  /*5600*/  IMAD.SHL.U32 R54, R54, 0x2, RZ ;  /* 0x0000000236367824 */ /* 0x000fe200078e00ff */
[----:B------:R-:W-:-:S02]  /*5610*/  SHF.L.U64.HI R50, R50, 0x1, R73 ;  /* 0x0000000132327819 */ /* 0x000fc40000010249 */
[----:B0-----:R-:W-:Y:S02]  /*5620*/  ISETP.GE.U32.AND P0, PT, R116, R87, PT ;  /* 0x000000577400720c */ /* 0x001fe40003f06070 */
[----:B------:R-:W-:Y:S02]  /*5630*/  LOP3.LUT R21, R21, 0x1, RZ, 0xc0, !PT ;  /* 0x0000000115157812 */ /* 0x000fe400078ec0ff */
[----:B------:R-:W-:Y:S02]  /*5640*/  LOP3.LUT R22, R22, 0x1, RZ, 0xc0, !PT ;  /* 0x0000000116167812 */ /* 0x000fe400078ec0ff */
[----:B------:R-:W-:Y:S02]  /*5650*/  LOP3.LUT R19, R19, 0x1, RZ, 0xc0, !PT ;  /* 0x0000000113137812 */ /* 0x000fe400078ec0ff */
[----:B------:R-:W-:Y:S02]  /*5660*/  LOP3.LUT R50, R50, 0x1, RZ, 0xc0, !PT ;  /* 0x0000000132327812 */ /* 0x000fe400078ec0ff */
[----:B------:R-:W-:-:S02]  /*5670*/  LOP3.LUT R56, R21, 0xfffffffe, R56, 0xf8, !PT ;  /* 0xfffffffe15387812 */ /* 0x000fc400078ef838 */
[----:B------:R-:W-:Y:S02]  /*5680*/  LOP3.LUT R53, R22, 0xfffffffe, R53, 0xf8, !PT ;  /* 0xfffffffe16357812 */ /* 0x000fe400078ef835 */
[----:B------:R-:W-:Y:S02]  /*5690*/  LOP3.LUT R54, R19, 0xfffffffe, R54, 0xf8, !PT ;  /* 0xfffffffe13367812 */ /* 0x000fe400078ef836 */
[C---:B------:R-:W-:Y:S01]  /*56a0*/  SHF.L.U64.HI R21, R51.reuse, 0x1, R63 ;  /* 0x0000000133157819 */ /* 0x040fe2000001023f */
[----:B------:R-:W-:Y:S01]  /*56b0*/  IMAD.SHL.U32 R51, R51, 0x2, RZ ;  /* 0x0000000233337824 */ /* 0x000fe200078e00ff */
[C---:B------:R-:W-:Y:S01]  /*56c0*/  SHF.L.U64.HI R22, R52.reuse, 0x1, R62 ;  /* 0x0000000134167819 */ /* 0x040fe2000001023e */
[----:B------:R-:W-:Y:S01]  /*56d0*/  IMAD.SHL.U32 R52, R52, 0x2, RZ ;  /* 0x0000000234347824 */ /* 0x000fe200078e00ff */
[C---:B------:R-:W-:Y:S01]  /*56e0*/  SHF.L.U64.HI R19, R49.reuse, 0x1, R61 ;  /* 0x0000000131137819 */ /* 0x040fe2000001023d */
[----:B------:R-:W-:Y:S01]  /*56f0*/  IMAD.SHL.U32 R49, R49, 0x2, RZ ;  /* 0x0000000231317824 */ /* 0x000fe200078e00ff */
[----:B------:R-:W-:Y:S01]  /*5700*/  LOP3.LUT R55, R50, 0xfffffffe, R55, 0xf8, !PT ;  /* 0xfffffffe32377812 */ /* 0x000fe200078ef837 */
[----:B------:R-:W-:Y:S01]  /*5710*/  IMAD.SHL.U32 R50, R60, 0x2, RZ ;  /* 0x000000023c327824 */ /* 0x000fe200078e00ff */
[----:B------:R-:W-:-:S02]  /*5720*/  LOP3.LUT R36, R36, 0x1, RZ, 0xc0, !PT ;  /* 0x0000000124247812 */ /* 0x000fc400078ec0ff */
[----:B------:R-:W-:Y:S02]  /*5730*/  LOP3.LUT R21, R21, 0x1, RZ, 0xc0, !PT ;  /* 0x0000000115157812 */ /* 0x000fe400078ec0ff */
[----:B------:R-:W-:Y:S02]  /*5740*/  LOP3.LUT R22, R22, 0x1, RZ, 0xc0, !PT ;  /* 0x0000000116167812 */ /* 0x000fe400078ec0ff */
[----:B------:R-:W-:Y:S02]  /*5750*/  LOP3.LUT R19, R19, 0x1, RZ, 0xc0, !PT ;  /* 0x0000000113137812 */ /* 0x000fe400078ec0ff */
[----:B------:R-:W-:Y:S02]  /*5760*/  PLOP3.LUT P1, PT, PT, PT, PT, 0x8, 0x80 ;  /* 0x000000000080781c */ /* 0x000fe40003f2e170 */
[----:B------:R-:W-:Y:S02]  /*5770*/  LOP3.LUT R51, R36, 0xfffffffe, R51, 0xf8, !PT ;  /* 0xfffffffe24337812 */ /* 0x000fe400078ef833 */
[----:B------:R-:W-:-:S02]  /*5780*/  LOP3.LUT R52, R21, 0xfffffffe, R52, 0xf8, !PT ;  /* 0xfffffffe15347812 */ /* 0x000fc400078ef834 */
[----:B------:R-:W-:Y:S02]  /*5790*/  LOP3.LUT R49, R22, 0xfffffffe, R49, 0xf8, !PT ;  /* 0xfffffffe16317812 */ /* 0x000fe400078ef831 */
[----:B------:R-:W-:Y:S01]  /*57a0*/  LOP3.LUT R50, R19, 0xfffffffe, R50, 0xf8, !PT ;  /* 0xfffffffe13327812 */ /* 0x000fe200078ef832 */
[----:B------:R-:W-:Y:S06]  /*57b0*/  @!P0 BRA `(.L_x_33) ;  /* 0x0000000400208947 */ /* 0x000fec0003800000 */
        /* <DEDUP_REMOVED lines=72> */
.L_x_33:
[----:B------:R-:W-:Y:S05]  /*5c40*/  BSYNC.RECONVERGENT B1 ;  /* 0x0000000000017941 */ /* 0x000fea0003800200 */
.L_x_32:
[----:B------:R-:W-:Y:S01]  /*5c50*/  IMAD.WIDE.U32 R20, R20, 0x2, RZ ;  /* 0x0000000214147825 */ /* 0x000fe200078e00ff */
[----:B------:R-:W-:Y:S01]  /*5c60*/  SHF.R.U64 R19, R8, 0x1f, RZ ;  /* 0x0000001f08137819 */ /* 0x000fe200000012ff */
[----:B------:R-:W-:Y:S01]  /*5c70*/  BSSY.RECONVERGENT B1, `(.L_x_34) ;  /* 0x000002e000017945 */ /* 0x000fe20003800200 */
[----:B------:R-:W-:Y:S02]  /*5c80*/  PLOP3.LUT P0, PT, PT, PT, PT, 0x8, 0x80 ;  /* 0x000000000080781c */ /* 0x000fe40003f0e170 */
[----:B------:R-:W-:Y:S01]  /*5c90*/  LOP3.LUT R20, R35, R20, RZ, 0xfc, !PT ;  /* 0x0000001423147212 */ /* 0x000fe200078efcff */
[----:B------:R-:W-:-:S03]  /*5ca0*/  IMAD.U32 R22, R6, 0x2, R19 ;  /* 0x0000000206167824 */ /* 0x000fc600078e0013 */
[----:B------:R-:W-:Y:S02]  /*5cb0*/  ISETP.LT.U32.AND P2, PT, R20, RZ, PT ;  /* 0x000000ff1400720c */ /* 0x000fe40003f41070 */
[----:B------:R-:W-:Y:S02]  /*5cc0*/  ISETP.GE.U32.AND P3, PT, R22, R87, PT ;  /* 0x000000571600720c */ /* 0x000fe40003f66070 */
[----:B------:R-:W-:-:S13]  /*5cd0*/  ISETP.LT.U32.AND.EX P2, PT, R21, 0x1, PT, P2 ;  /* 0x000000011500780c */ /* 0x000fda0003f41120 */
[----:B------:R-:W-:Y:S05]  /*5ce0*/  @!P1 BRA P2, `(.L_x_35) ;  /* 0x0000000000989947 */ /* 0x000fea0001000000 */
[----:B------:R-:W0:Y:S01]  /*5cf0*/  LDCU.128 UR8, c[0x3][URZ] ;  /* 0x00c00000ff0877ac */ /* 0x000e220008000c00 */
        /* <DEDUP_REMOVED lines=37> */
.L_x_35:
[----:B------:R-:W-:Y:S05]  /*5f50*/  BSYNC.RECONVERGENT B1 ;  /* 0x0000000000017941 */ /* 0x000fea0003800200 */
.L_x_34:
[----:B------:R-:W-:Y:S04]  /*5f60*/  BSSY.RECONVERGENT B1, `(.L_x_36) ;  /* 0x000005f000017945 */ /* 0x000fe80003800200 */
[----:B------:R-:W-:Y:S05]  /*5f70*/  @!P3 BRA `(.L_x_37) ;  /* 0x000000040074b947 */ /* 0x000fea0003800000 */
[----:B------:R-:W-:Y:S02]  /*5f80*/  ISETP.LE.U32.AND P1, PT, R22, R87, PT ;  /* 0x000000571600720c */ /* 0x000fe40003f23070 */
[----:B------:R-:W-:-:S11]  /*5f90*/  PLOP3.LUT P0, PT, PT, PT, PT, 0x80, 0x8 ;  /* 0x000000000008781c */ /* 0x000fd60003f0f070 */
[----:B------:R-:W-:Y:S05]  /*5fa0*/  @!P1 BRA `(.L_x_37) ;  /* 0x0000000400689947 */ /* 0x000fea0003800000 */
[----:B------:R-:W0:Y:S01]  /*5fb0*/  LDC R20, c[0x3][0x28] ;  /* 0x00c00a00ff147b82 */ /* 0x000e220000000800 */
[----:B------:R-:W-:Y:S02]  /*5fc0*/  SHF.R.U64 R19, R10, 0x1f, RZ ;  /* 0x0000001f0a137819 */ /* 0x000fe400000012ff */
[----:B------:R-:W-:-:S03]  /*5fd0*/  PLOP3.LUT P0, PT, PT, PT, PT, 0x8, 0x80 ;  /* 0x000000000080781c */ /* 0x000fc60003f0e170 */
[----:B------:R-:W-:-:S05]  /*5fe0*/  IMAD.U32 R19, R8, 0x2, R19 ;  /* 0x0000000208137824 */ /* 0x000fca00078e0013 */
[----:B0-----:R-:W-:-:S13]  /*5ff0*/  ISETP.GE.U32.AND P1, PT, R19, R20, PT ;  /* 0x000000141300720c */ /* 0x001fda0003f26070 */
        /* <DEDUP_REMOVED lines=8> */
[----:B0-----:R-:W-:-:S13]  /*6080*/  ISETP.LT.U32.AND P1, PT, R19, R20, PT ;  /* 0x000000141300720c */ /* 0x001fda0003f21070 */
[----:B------:R-:W-:Y:S05]  /*6090*/  @P1 BRA `(.L_x_37) ;  /* 0x00000004002c1947 */ /* 0x000fea0003800000 */
        /* <DEDUP_REMOVED lines=66> */
[----:B------:R-:W0:Y:S01]  /*64c0*/  LDCU UR4, c[0x3][0x4] ;  /* 0x00c00080ff0477ac */ /* 0x000e220008000800 */
[----:B------:R-:W-:Y:S02]  /*64d0*/  SHF.R.U32.HI R19, RZ, 0x1f, R7 ;  /* 0x0000001fff137819 */ /* 0x000fe40000011607 */
[----:B------:R-:W-:-:S03]  /*64e0*/  PLOP3.LUT P0, PT, PT, PT, PT, 0x8, 0x80 ;  /* 0x000000000080781c */ /* 0x000fc60003f0e170 */
[----:B------:R-:W-:-:S05]  /*64f0*/  IMAD.U32 R20, R18, 0x2, R19 ;  /* 0x0000000212147824 */ /* 0x000fca00078e0013 */
[----:B0-----:R-:W-:-:S13]  /*6500*/  ISETP.GE.U32.AND P2, PT, R20, UR4, PT ;  /* 0x0000000414007c0c */ /* 0x001fda000bf46070 */
[----:B------:R-:W0:Y:S01]  /*6510*/  @P2 LDC R36, c[0x3][RZ] ;  /* 0x00c00000ff242b82 */ /* 0x000e220000000800 */
[----:B------:R-:W-:-:S05]  /*6520*/  @P2 IMAD.SHL.U32 R19, R7, 0x2, RZ ;  /* 0x0000000207132824 */ /* 0x000fca00078e00ff */
[----:B0-----:R-:W-:-:S04]  /*6530*/  @P2 ISETP.GE.U32.AND P1, PT, R19, R36, PT ;  /* 0x000000241300220c */ /* 0x001fc80003f26070 */
[----:B------:R-:W-:-:S13]  /*6540*/  @P2 ISETP.GT.U32.OR P0, PT, R20, UR4, P1 ;  /* 0x0000000414002c0c */ /* 0x000fda0008f04470 */
.L_x_37:
[----:B------:R-:W-:Y:S05]  /*6550*/  BSYNC.RECONVERGENT B1 ;  /* 0x0000000000017941 */ /* 0x000fea0003800200 */
.L_x_36:
[----:B------:R-:W-:Y:S01]  /*6560*/  SHF.L.U64.HI R20, R8, 0x1, RZ ;  /* 0x0000000108147819 */ /* 0x000fe200000102ff */
[----:B------:R-:W-:Y:S01]  /*6570*/  IMAD.MOV.U32 R21, RZ, RZ, RZ ;  /* 0x000000ffff157224 */ /* 0x000fe200078e00ff */
[----:B------:R-:W-:Y:S01]  /*6580*/  SHF.R.U32.HI R36, RZ, 0x1f, R7 ;  /* 0x0000001fff247819 */ /* 0x000fe20000011607 */
[----:B------:R-:W-:Y:S01]  /*6590*/  IMAD.SHL.U32 R75, R18, 0x2, RZ ;  /* 0x00000002124b7824 */ /* 0x000fe200078e00ff */
[----:B------:R-:W-:Y:S01]  /*65a0*/  SHF.L.U64.HI R61, R9, 0x1, RZ ;  /* 0x00000001093d7819 */ /* 0x000fe200000102ff */
[----:B------:R-:W-:Y:S01]  /*65b0*/  IMAD.WIDE.U32 R20, R6, 0x2, R20 ;  /* 0x0000000206147825 */ /* 0x000fe200078e0014 */
[C---:B------:R-:W-:Y:S01]  /*65c0*/  SHF.L.U64.HI R74, R10.reuse, 0x1, RZ ;  /* 0x000000010a4a7819 */ /* 0x040fe200000102ff */
[----:B------:R-:W-:Y:S01]  /*65d0*/  BSSY.RECONVERGENT B1, `(.L_x_38) ;  /* 0x0000058000017945 */ /* 0x000fe20003800200 */
[----:B------:R-:W-:Y:S01]  /*65e0*/  LOP3.LUT R75, R75, R36, RZ, 0xfc, !PT ;  /* 0x000000244b4b7212 */ /* 0x000fe200078efcff */
[----:B------:R-:W-:Y:S01]  /*65f0*/  IMAD.SHL.U32 R36, R10, 0x2, RZ ;  /* 0x000000020a247824 */ /* 0x000fe200078e00ff */
[----:B------:R-:W-:Y:S01]  /*6600*/  ISETP.LT.U32.AND P1, PT, R20, RZ, PT ;  /* 0x000000ff1400720c */ /* 0x000fe20003f21070 */
[----:B------:R-:W-:Y:S01]  /*6610*/  IMAD.SHL.U32 R19, R8, 0x2, RZ ;  /* 0x0000000208137824 */ /* 0x000fe200078e00ff */
[----:B------:R-:W-:Y:S01]  /*6620*/  SHF.L.U64.HI R20, R18, 0x1, RZ ;  /* 0x0000000112147819 */ /* 0x000fe200000102ff */
[----:B------:R-:W-:Y:S01]  /*6630*/  IMAD.SHL.U32 R77, R15, 0x2, RZ ;  /* 0x000000020f4d7824 */ /* 0x000fe200078e00ff */
[----:B------:R-:W-:Y:S01]  /*6640*/  ISETP.LT.U32.AND.EX P1, PT, R21, 0x1, PT, P1 ;  /* 0x000000011500780c */ /* 0x000fe20003f21110 */
[C---:B------:R-:W-:Y:S01]  /*6650*/  IMAD.SHL.U32 R76, R16.reuse, 0x2, RZ ;  /* 0x00000002104c7824 */ /* 0x040fe200078e00ff */
[----:B------:R-:W-:Y:S01]  /*6660*/  SHF.L.U64.HI R21, R15, 0x1, RZ ;  /* 0x000000010f157819 */ /* 0x000fe200000102ff */
        /* <DEDUP_REMOVED lines=8> */
[----:B------:R-:W-:Y:S01]  /*66f0*/  IMAD.SHL.U32 R82, R9, 0x2, RZ ;  /* 0x0000000209527824 */ /* 0x000fe200078e00ff */
[----:B------:R-:W-:Y:S01]  /*6700*/  SHF.L.U64.HI R63, R12, 0x1, RZ ;  /* 0x000000010c3f7819 */ /* 0x000fe200000102ff */
[----:B------:R-:W-:Y:S01]  /*6710*/  IMAD.SHL.U32 R92, R7, 0x2, RZ ;  /* 0x00000002075c7824 */ /* 0x000fe200078e00ff */
[----:B------:R-:W-:-:S02]  /*6720*/  LOP3.LUT R62, R61, R36, RZ, 0xfc, !PT ;  /* 0x000000243d3e7212 */ /* 0x000fc400078efcff */
[----:B------:R-:W-:Y:S01]  /*6730*/  LOP3.LUT R61, R74, R19, RZ, 0xfc, !PT ;  /* 0x000000134a3d7212 */ /* 0x000fe200078efcff */
[----:B------:R-:W-:Y:S01]  /*6740*/  IMAD.MOV.U32 R74, RZ, RZ, R75 ;  /* 0x000000ffff4a7224 */ /* 0x000fe200078e004b */
[----:B------:R-:W-:Y:S02]  /*6750*/  LOP3.LUT R20, R20, R77, RZ, 0xfc, !PT ;  /* 0x0000004d14147212 */ /* 0x000fe400078efcff */
[----:B------:R-:W-:Y:S02]  /*6760*/  LOP3.LUT R21, R21, R76, RZ, 0xfc, !PT ;  /* 0x0000004c15157212 */ /* 0x000fe400078efcff */
[----:B------:R-:W-:Y:S02]  /*6770*/  LOP3.LUT R60, R60, R79, RZ, 0xfc, !PT ;  /* 0x0000004f3c3c7212 */ /* 0x000fe400078efcff */
[----:B------:R-:W-:Y:S02]  /*6780*/  LOP3.LUT R73, R73, R78, RZ, 0xfc, !PT ;  /* 0x0000004e49497212 */ /* 0x000fe400078efcff */
[----:B------:R-:W-:-:S02]  /*6790*/  LOP3.LUT R65, R65, R80, RZ, 0xfc, !PT ;  /* 0x0000005041417212 */ /* 0x000fc400078efcff */
[----:B------:R-:W-:Y:S02]  /*67a0*/  LOP3.LUT R64, R64, R81, RZ, 0xfc, !PT ;  /* 0x0000005140407212 */ /* 0x000fe400078efcff */
[----:B------:R-:W-:Y:S01]  /*67b0*/  LOP3.LUT R63, R63, R82, RZ, 0xfc, !PT ;  /* 0x000000523f3f7212 */ /* 0x000fe200078efcff */
[----:B------:R-:W-:Y:S06]  /*67c0*/  @!P0 BRA P1, `(.L_x_39) ;  /* 0x0000000000e08947 */ /* 0x000fec0000800000 */
[----:B------:R-:W0:Y:S01]  /*67d0*/  LDCU.128 UR8, c[0x3][URZ] ;  /* 0x00c00000ff0877ac */ /* 0x000e220008000c00 */
[----:B------:R-:W-:Y:S01]  /*67e0*/  SHF.R.U64 R64, R11, 0x1f, RZ ;  /* 0x0000001f0b407819 */ /* 0x000fe200000012ff */
[----:B------:R-:W1:Y:S01]  /*67f0*/  LDCU.128 UR12, c[0x3][0x10] ;  /* 0x00c00200ff0c77ac */ /* 0x000e620008000c00 */
[----:B------:R-:W2:Y:S01]  /*6800*/  LDCU.64 UR4, c[0x3][0x20] ;  /* 0x00c00400ff0477ac */ /* 0x000ea20008000a00 */
[----:B0-----:R-:W-:-:S05]  /*6810*/  IADD3 R92, P0, PT, R92, -UR8, RZ ;  /* 0x800000085c5c7c10 */ /* 0x001fca000ff1e0ff */
[----:B------:R-:W-:-:S05]  /*6820*/  IMAD.X R20, RZ, RZ, -0x1, P0 ;  /* 0xffffffffff147424 */ /* 0x000fca00000e06ff */
[----:B------:R-:W-:-:S04]  /*6830*/  SHF.R.U32.HI R20, RZ, 0x1f, R20 ;  /* 0x0000001fff147819 */ /* 0x000fc80000011614 */
[----:B------:R-:W-:Y:S02]  /*6840*/  IADD3 R74, P0, P1, R75, -UR9, -R20 ;  /* 0x800000094b4a7c10 */ /* 0x000fe4000f91e814 */
[----:B------:R-:W-:Y:S02]  /*6850*/  SHF.R.U64 R20, R18, 0x1f, RZ ;  /* 0x0000001f12147819 */ /* 0x000fe400000012ff */
[----:B------:R-:W-:Y:S02]  /*6860*/  IADD3.X R21, PT, PT, RZ, -0x1, R17, P0, P1 ;  /* 0xffffffffff157810 */ /* 0x000fe400007e2411 */
[----:B------:R-:W-:Y:S02]  /*6870*/  LOP3.LUT R20, R20, R77, RZ, 0xfc, !PT ;  /* 0x0000004d14147212 */ /* 0x000fe400078efcff */
[----:B------:R-:W-:Y:S02]  /*6880*/  SHF.R.U32.HI R21, RZ, 0x1f, R21 ;  /* 0x0000001fff157819 */ /* 0x000fe40000011615 */
[----:B------:R-:W-:-:S02]  /*6890*/  SHF.R.U64 R75, R9, 0x1f, RZ ;  /* 0x0000001f094b7819 */ /* 0x000fc400000012ff */
[----:B------:R-:W-:Y:S02]  /*68a0*/  IADD3 R20, P0, P1, R20, -UR10, -R21 ;  /* 0x8000000a14147c10 */ /* 0x000fe4000f91e815 */
[----:B------:R-:W-:Y:S02]  /*68b0*/  SHF.R.U64 R21, R15, 0x1f, RZ ;  /* 0x0000001f0f157819 */ /* 0x000fe400000012ff */
[----:B------:R-:W-:Y:S02]  /*68c0*/  IADD3.X R60, PT, PT, RZ, -0x1, R17, P0, P1 ;  /* 0xffffffffff3c7810 */ /* 0x000fe400007e2411 */
[----:B------:R-:W-:Y:S02]  /*68d0*/  LOP3.LUT R21, R21, R76, RZ, 0xfc, !PT ;  /* 0x0000004c15157212 */ /* 0x000fe400078efcff */
[----:B------:R-:W-:Y:S02]  /*68e0*/  SHF.R.U32.HI R60, RZ, 0x1f, R60 ;  /* 0x0000001fff3c7819 */ /* 0x000fe4000001163c */
[----:B------:R-:W-:-:S02]  /*68f0*/  LOP3.LUT R36, R75, R36, RZ, 0xfc, !PT ;  /* 0x000000244b247212 */ /* 0x000fc400078efcff */
[----:B------:R-:W-:Y:S02]  /*6900*/  IADD3 R21, P0, P1, R21, -UR11, -R60 ;  /* 0x8000000b15157c10 */ /* 0x000fe4000f91e83c */
[----:B------:R-:W-:Y:S02]  /*6910*/  SHF.R.U64 R60, R16, 0x1f, RZ ;  /* 0x0000001f103c7819 */ /* 0x000fe400000012ff */
[----:B------:R-:W-:Y:S02]  /*6920*/  IADD3.X R61, PT, PT, RZ, -0x1, R17, P0, P1 ;  /* 0xffffffffff3d7810 */ /* 0x000fe400007e2411 */
[----:B------:R-:W-:Y:S02]  /*6930*/  LOP3.LUT R60, R60, R79, RZ, 0xfc, !PT ;  /* 0x0000004f3c3c7212 */ /* 0x000fe400078efcff */
[----:B------:R-:W-:Y:S02]  /*6940*/  SHF.R.U32.HI R61, RZ, 0x1f, R61 ;  /* 0x0000001fff3d7819 */ /* 0x000fe4000001163d */
[----:B------:R-:W-:-:S02]  /*6950*/  SHF.R.U64 R76, R10, 0x1f, RZ ;  /* 0x0000001f0a4c7819 */ /* 0x000fc400000012ff */
[----:B-1----:R-:W-:Y:S02]  /*6960*/  IADD3 R60, P0, P1, R60, -UR12, -R61 ;  /* 0x8000000c3c3c7c10 */ /* 0x002fe4000f91e83d */
        /* <DEDUP_REMOVED lines=9> */
[----:B------:R-:W-:-:S04]  /*6a00*/  SHF.R.U32.HI R62, RZ, 0x1f, R62 ;  /* 0x0000001fff3e7819 */ /* 0x000fc8000001163e */
[----:B------:R-:W-:Y:S02]  /*6a10*/  IADD3 R65, P0, P1, R61, -UR14, -R62 ;  /* 0x8000000e3d417c10 */ /* 0x000fe4000f91e83e */
[----:B------:R-:W-:Y:S02]  /*6a20*/  LOP3.LUT R61, R64, R81, RZ, 0xfc, !PT ;  /* 0x00000051403d7212 */ /* 0x000fe400078efcff */
[----:B------:R-:W-:-:S04]  /*6a30*/  IADD3.X R62, PT, PT, RZ, -0x1, R17, P0, P1 ;  /* 0xffffffffff3e7810 */ /* 0x000fc800007e2411 */
[----:B------:R-:W-:-:S04]  /*6a40*/  SHF.R.U32.HI R62, RZ, 0x1f, R62 ;  /* 0x0000001fff3e7819 */ /* 0x000fc8000001163e */
[----:B------:R-:W-:Y:S02]  /*6a50*/  IADD3 R64, P0, P1, R61, -UR15, -R62 ;  /* 0x8000000f3d407c10 */ /* 0x000fe4000f91e83e */
[----:B------:R-:W-:Y:S02]  /*6a60*/  SHF.R.U64 R61, R12, 0x1f, RZ ;  /* 0x0000001f0c3d7819 */ /* 0x000fe400000012ff */
[----:B------:R-:W-:Y:S02]  /*6a70*/  IADD3.X R62, PT, PT, RZ, -0x1, R17, P0, P1 ;  /* 0xffffffffff3e7810 */ /* 0x000fe400007e2411 */
[----:B------:R-:W-:Y:S02]  /*6a80*/  LOP3.LUT R61, R61, R82, RZ, 0xfc, !PT ;  /* 0x000000523d3d7212 */ /* 0x000fe400078efcff */
        /* <DEDUP_REMOVED lines=12> */
.L_x_39:
[----:B------:R-:W-:Y:S05]  /*6b50*/  BSYNC.RECONVERGENT B1 ;  /* 0x0000000000017941 */ /* 0x000fea0003800200 */
.L_x_38:
        /* <DEDUP_REMOVED lines=23> */
[----:B------:R-:W-:Y:S02]  /*6cd0*/  IADD3.X R7, PT, PT, RZ, RZ, RZ, P0, P1 ;  /* 0x000000ffff077210 */ /* 0x000fe400007e24ff */
[----:B------:R-:W-:Y:S02]  /*6ce0*/  PLOP3.LUT P0, PT, PT, PT, PT, 0x8, 0x80 ;  /* 0x000000000080781c */ /* 0x000fe40003f0e170 */
[----:B------:R-:W-:-:S04]  /*6cf0*/  IADD3 R93, P2, P3, R22, R7, R6 ;  /* 0x00000007165d7210 */ /* 0x000fc80007b5e006 */
[----:B------:R-:W-:Y:S02]  /*6d00*/  ISETP.GE.U32.AND P1, PT, R93, R87, PT ;  /* 0x000000575d00720c */ /* 0x000fe40003f26070 */
        /* <DEDUP_REMOVED lines=74> */
.L_x_41:
[----:B------:R-:W-:Y:S05]  /*71b0*/  BSYNC.RECONVERGENT B1 ;  /* 0x0000000000017941 */ /* 0x000fea0003800200 */
.L_x_40:
[----:B------:R-:W-:Y:S01]  /*71c0*/  ISETP.LT.U32.AND P1, PT, R93, RZ, PT ;  /* 0x000000ff5d00720c */ /* 0x000fe20003f21070 */
[----:B------:R-:W-:Y:S01]  /*71d0*/  BSSY.RECONVERGENT B1, `(.L_x_42) ;  /* 0x0000035000017945 */ /* 0x000fe20003800200 */
[----:B------:R-:W-:Y:S02]  /*71e0*/  IMAD.MOV.U32 R94, RZ, RZ, R9 ;  /* 0x000000ffff5e7224 */ /* 0x000fe400078e0009 */
[----:B------:R-:W-:Y:S01]  /*71f0*/  ISETP.LT.U32.AND.EX P1, PT, R10, 0x1, PT, P1 ;  /* 0x000000010a00780c */ /* 0x000fe20003f21110 */
        /* <DEDUP_REMOVED lines=8> */
[----:B------:R-:W-:Y:S02]  /*7280*/  IMAD.MOV.U32 R110, RZ, RZ, RZ ;  /* 0x000000ffff6e7224 */ /* 0x000fe400078e00ff */
[----:B------:R-:W-:-:S02]  /*7290*/  IMAD.MOV.U32 R83, RZ, RZ, RZ ;  /* 0x000000ffff537224 */ /* 0x000fc400078e00ff */
[----:B------:R-:W-:Y:S01]  /*72a0*/  IMAD.MOV.U32 R103, RZ, RZ, R74 ;  /* 0x000000ffff677224 */ /* 0x000fe200078e004a */
[----:B------:R-:W-:Y:S06]  /*72b0*/  @!P0 BRA P1, `(.L_x_43) ;  /* 0x0000000000988947 */ /* 0x000fec0000800000 */
        /* <DEDUP_REMOVED lines=38> */
.L_x_43:
[----:B------:R-:W-:Y:S05]  /*7520*/  BSYNC.RECONVERGENT B1 ;  /* 0x0000000000017941 */ /* 0x000fea0003800200 */
.L_x_42:
[----:B------:R-:W-:Y:S01]  /*7530*/  IMAD.MOV.U32 R82, RZ, RZ, RZ ;  /* 0x000000ffff527224 */ /* 0x000fe200078e00ff */
[----:B------:R-:W-:Y:S02]  /*7540*/  CS2R R88, SRZ ;  /* 0x0000000000587805 */ /* 0x000fe4000001ff00 */
[----:B------:R-:W-:Y:S01]  /*7550*/  CS2R R80, SRZ ;  /* 0x0000000000507805 */ /* 0x000fe2000001ff00 */
[----:B------:R-:W-:Y:S01]  /*7560*/  IMAD.MOV.U32 R111, RZ, RZ, RZ ;  /* 0x000000ffff6f7224 */ /* 0x000fe200078e00ff */
[----:B------:R-:W-:Y:S02]  /*7570*/  CS2R R78, SRZ ;  /* 0x00000000004e7805 */ /* 0x000fe4000001ff00 */
        /* <DEDUP_REMOVED lines=11> */
[----:B------:R-:W1:Y:S01]  /*7630*/  LDCU UR5, c[0x3][0x60] ;  /* 0x00c00c00ff0577ac */ /* 0x000e620008000800 */
[----:B------:R-:W-:Y:S01]  /*7640*/  IMAD.MOV.U32 R73, RZ, RZ, RZ ;  /* 0x000000ffff497224 */ /* 0x000fe200078e00ff */
[----:B------:R-:W2:Y:S01]  /*7650*/  LDCU.64 UR16, c[0x3][0x20] ;  /* 0x00c00400ff1077ac */ /* 0x000ea20008000a00 */
[----:B------:R-:W3:Y:S01]  /*7660*/  LDCU.128 UR8, c[0x3][URZ] ;  /* 0x00c00000ff0877ac */ /* 0x000ee20008000c00 */
[----:B------:R-:W4:Y:S01]  /*7670*/  LDCU.128 UR12, c[0x3][0x10] ;  /* 0x00c00200ff0c77ac */ /* 0x000f220008000c00 */
[----:B------:R-:W-:-:S05]  /*7680*/  UMOV UR4, URZ ;  /* 0x000000ff00047c82 */ /* 0x000fca0008000000 */
.L_x_44:
        /* <DEDUP_REMOVED lines=29> */
[----:B------:R-:W-:-:S05]  /*7860*/  IMAD.WIDE.U32 R8, R92, R91, R6 ;  /* 0x0000005b5c087225 */ /* 0x000fca00078e0006 */
[----:B------:R-:W-:Y:S01]  /*7870*/  IADD3 R6, P0, PT, R9, R89, RZ ;  /* 0x0000005909067210 */ /* 0x000fe20007f1e0ff */
[----:B-1----:R-:W-:Y:S02]  /*7880*/  IMAD R89, R8, UR5, RZ ;  /* 0x0000000508597c24 */ /* 0x002fe4000f8e02ff */
[----:B------:R-:W-:Y:S02]  /*7890*/  IMAD.MOV.U32 R9, RZ, RZ, RZ ;  /* 0x000000ffff097224 */ /* 0x000fe400078e00ff */
        /* <DEDUP_REMOVED lines=70> */
[----:B0-----:R-:W-:-:S04]  /*7d00*/  IMAD.WIDE.U32 R62, R89, UR18, R64 ;  /* 0x00000012593e7c25 */ /* 0x001fc8000f8e0040 */
[----:B------:R-:W-:Y:S01]  /*7d10*/  IMAD.MOV.U32 R86, RZ, RZ, R62 ;  /* 0x000000ffff567224 */ /* 0x000fe200078e003e */
        /* <DEDUP_REMOVED lines=18> */
[----:B------:R-:W-:-:S07]  /*7e40*/  IMAD.MOV.U32 R8, RZ, RZ, 0xb ;  /* 0x0000000bff087424 */ /* 0x000fce00078e00ff */
.L_x_48:
        /* <DEDUP_REMOVED lines=34> */
.L_x_46:
        /* <DEDUP_REMOVED lines=69> */
.L_x_47:
[----:B------:R-:W-:Y:S05]  /*84c0*/  BSYNC.RECONVERGENT B1 ;  /* 0x0000000000017941 */ /* 0x000fea0003800200 */
.L_x_45:
[----:B------:R-:W0:Y:S01]  /*84d0*/  LDC R105, c[0x3][0x2c] ;  /* 0x00c00b00ff697b82 */ /* 0x000e220000000800 */
[----:B------:R-:W-:Y:S01]  /*84e0*/  SHF.R.U64 R7, R50, 0x1f, R35 ;  /* 0x0000001f32077819 */ /* 0x000fe20000001223 */
[----:B------:R-:W-:Y:S01]  /*84f0*/  BSSY.RECONVERGENT B1, `(.L_x_49) ;  /* 0x0000063000017945 */ /* 0x000fe20003800200 */
[----:B------:R-:W-:Y:S02]  /*8500*/  PLOP3.LUT P0, PT, PT, PT, PT, 0x8, 0x80 ;  /* 0x000000000080781c */ /* 0x000fe40003f0e170 */
[----:B------:R-:W-:-:S05]  /*8510*/  LOP3.LUT R7, R7, 0x1, RZ, 0xc0, !PT ;  /* 0x0000000107077812 */ /* 0x000fca00078ec0ff */
[----:B------:R-:W-:-:S05]  /*8520*/  IMAD.U32 R8, R116, 0x2, R7 ;  /* 0x0000000274087824 */ /* 0x000fca00078e0007 */
[----:B0-----:R-:W-:-:S13]  /*8530*/  ISETP.GE.U32.AND P1, PT, R8, R105, PT ;  /* 0x000000690800720c */ /* 0x001fda0003f26070 */
[----:B------:R-:W-:Y:S05]  /*8540*/  @!P1 BRA `(.L_x_50) ;  /* 0x0000000400749947 */ /* 0x000fea0003800000 */
[----:B------:R-:W-:Y:S02]  /*8550*/  ISETP.GT.U32.AND P1, PT, R8, R105, PT ;  /* 0x000000690800720c */ /* 0x000fe40003f24070 */
[----:B------:R-:W-:-:S11]  /*8560*/  PLOP3.LUT P0, PT, PT, PT, PT, 0x80, 0x8 ;  /* 0x000000000008781c */ /* 0x000fd60003f0f070 */
[----:B------:R-:W-:Y:S05]  /*8570*/  @P1 BRA `(.L_x_50) ;  /* 0x0000000400681947 */ /* 0x000fea0003800000 */
[----:B------:R-:W0:Y:S01]  /*8580*/  LDC R6, c[0x3][0x28] ;  /* 0x00c00a00ff067b82 */ /* 0x000e220000000800 */
[----:B------:R-:W-:Y:S02]  /*8590*/  SHF.R.U64 R7, R49, 0x1f, RZ ;  /* 0x0000001f31077819 */ /* 0x000fe400000012ff */
[----:B------:R-:W-:-:S03]  /*85a0*/  PLOP3.LUT P0, PT, PT, PT, PT, 0x8, 0x80 ;  /* 0x000000000080781c */ /* 0x000fc60003f0e170 */
        /* <DEDUP_REMOVED lines=87> */
.L_x_50:
[----:B------:R-:W-:Y:S05]  /*8b20*/  BSYNC.RECONVERGENT B1 ;  /* 0x0000000000017941 */ /* 0x000fea0003800200 */
.L_x_49:
[----:B------:R-:W-:Y:S01]  /*8b30*/  SHF.L.U64.HI R6, R50, 0x1, RZ ;  /* 0x0000000132067819 */ /* 0x000fe200000102ff */
[----:B------:R-:W-:Y:S01]  /*8b40*/  IMAD.MOV.U32 R7, RZ, RZ, RZ ;  /* 0x000000ffff077224 */ /* 0x000fe200078e00ff */
[----:B------:R-:W-:Y:S01]  /*8b50*/  SHF.R.U32.HI R9, RZ, 0x1f, R59 ;  /* 0x0000001fff097819 */ /* 0x000fe2000001163b */
[----:B------:R-:W-:Y:S01]  /*8b60*/  IMAD.SHL.U32 R74, R57, 0x2, RZ ;  /* 0x00000002394a7824 */ /* 0x000fe200078e00ff */
[----:B------:R-:W-:Y:S01]  /*8b70*/  SHF.L.U64.HI R17, R53, 0x1, RZ ;  /* 0x0000000135117819 */ /* 0x000fe200000102ff */
[----:B------:R-:W-:Y:S01]  /*8b80*/  IMAD.WIDE.U32 R6, R116, 0x2, R6 ;  /* 0x0000000274067825 */ /* 0x000fe200078e0006 */
[----:B------:R-:W-:Y:S01]  /*8b90*/  SHF.L.U64.HI R12, R57, 0x1, RZ ;  /* 0x00000001390c7819 */ /* 0x000fe200000102ff */
[----:B------:R-:W-:Y:S01]  /*8ba0*/  BSSY.RECONVERGENT B1, `(.L_x_51) ;  /* 0x0000059000017945 */ /* 0x000fe20003800200 */
[----:B------:R-:W-:Y:S01]  /*8bb0*/  LOP3.LUT R74, R74, R9, RZ, 0xfc, !PT ;  /* 0x000000094a4a7212 */ /* 0x000fe200078efcff */
[----:B------:R-:W-:Y:S01]  /*8bc0*/  IMAD.SHL.U32 R22, R54, 0x2, RZ ;  /* 0x0000000236167824 */ /* 0x000fe200078e00ff */
[----:B------:R-:W-:Y:S01]  /*8bd0*/  ISETP.LT.U32.AND P1, PT, R6, RZ, PT ;  /* 0x000000ff0600720c */ /* 0x000fe20003f21070 */
[C---:B------:R-:W-:Y:S01]  /*8be0*/  IMAD.SHL.U32 R73, R58.reuse, 0x2, RZ ;  /* 0x000000023a497824 */ /* 0x040fe200078e00ff */
[----:B------:R-:W-:Y:S01]  /*8bf0*/  SHF.L.U64.HI R11, R58, 0x1, RZ ;  /* 0x000000013a0b7819 */ /* 0x000fe200000102ff */
[----:B------:R-:W-:Y:S01]  /*8c00*/  IMAD.SHL.U32 R76, R55, 0x2, RZ ;  /* 0x00000002374c7824 */ /* 0x000fe200078e00ff */
[----:B------:R-:W-:Y:S01]  /*8c10*/  ISETP.LT.U32.AND.EX P1, PT, R7, 0x1, PT, P1 ;  /* 0x000000010700780c */ /* 0x000fe20003f21110 */
[C---:B------:R-:W-:Y:S01]  /*8c20*/  IMAD.SHL.U32 R75, R56.reuse, 0x2, RZ ;  /* 0x00000002384b7824 */ /* 0x040fe200078e00ff */
[----:B------:R-:W-:Y:S01]  /*8c30*/  SHF.L.U64.HI R10, R55, 0x1, RZ ;  /* 0x00000001370a7819 */ /* 0x000fe200000102ff */
[----:B------:R-:W-:Y:S01]  /*8c40*/  IMAD.SHL.U32 R80, R53, 0x2, RZ ;  /* 0x0000000235507824 */ /* 0x000fe200078e00ff */
        /* <DEDUP_REMOVED lines=10> */
[----:B------:R-:W-:Y:S01]  /*8cf0*/  LOP3.LUT R6, R17, R22, RZ, 0xfc, !PT ;  /* 0x0000001611067212 */ /* 0x000fe200078efcff */
[----:B------:R-:W-:Y:S01]  /*8d00*/  IMAD.MOV.U32 R17, RZ, RZ, R74 ;  /* 0x000000ffff117224 */ /* 0x000fe200078e004a */
[----:B------:R-:W-:-:S02]  /*8d10*/  LOP3.LUT R12, R12, R73, RZ, 0xfc, !PT ;  /* 0x000000490c0c7212 */ /* 0x000fc400078efcff */
[----:B------:R-:W-:Y:S02]  /*8d20*/  LOP3.LUT R11, R11, R76, RZ, 0xfc, !PT ;  /* 0x0000004c0b0b7212 */ /* 0x000fe400078efcff */
[----:B------:R-:W-:Y:S02]  /*8d30*/  LOP3.LUT R10, R10, R75, RZ, 0xfc, !PT ;  /* 0x0000004b0a0a7212 */ /* 0x000fe400078efcff */
[----:B------:R-:W-:Y:S02]  /*8d40*/  LOP3.LUT R9, R9, R80, RZ, 0xfc, !PT ;  /* 0x0000005009097212 */ /* 0x000fe400078efcff */
[----:B------:R-:W-:Y:S02]  /*8d50*/  LOP3.LUT R7, R7, R18, RZ, 0xfc, !PT ;  /* 0x0000001207077212 */ /* 0x000fe400078efcff */
[----:B------:R-:W-:Y:S02]  /*8d60*/  LOP3.LUT R15, R15, R16, RZ, 0xfc, !PT ;  /* 0x000000100f0f7212 */ /* 0x000fe400078efcff */
[----:B------:R-:W-:-:S02]  /*8d70*/  LOP3.LUT R35, R35, R14, RZ, 0xfc, !PT ;  /* 0x0000000e23237212 */ /* 0x000fc400078efcff */
[----:B------:R-:W-:Y:S01]  /*8d80*/  LOP3.LUT R65, R20, R13, RZ, 0xfc, !PT ;  /* 0x0000000d14417212 */ /* 0x000fe200078efcff */
[----:B------:R-:W-:Y:S06]  /*8d90*/  @!P0 BRA P1, `(.L_x_52) ;  /* 0x0000000000e48947 */ /* 0x000fec0000800000 */
[----:B------:R-:W0:Y:S01]  /*8da0*/  LDCU.128 UR8, c[0x3][URZ] ;  /* 0x00c00000ff0877ac */ /* 0x000e220008000c00 */
[----:B------:R-:W-:Y:S01]  /*8db0*/  IMAD.MOV.U32 R20, RZ, RZ, -0x1 ;  /* 0xffffffffff147424 */ /* 0x000fe200078e00ff */
[----:B------:R-:W-:Y:S02]  /*8dc0*/  SHF.R.U64 R12, R57, 0x1f, RZ ;  /* 0x0000001f390c7819 */ /* 0x000fe400000012ff */
[----:B------:R-:W-:Y:S01]  /*8dd0*/  SHF.R.U64 R11, R58, 0x1f, RZ ;  /* 0x0000001f3a0b7819 */ /* 0x000fe200000012ff */
[----:B------:R-:W1:Y:S01]  /*8de0*/  LDCU.128 UR12, c[0x3][0x10] ;  /* 0x00c00200ff0c77ac */ /* 0x000e620008000c00 */
[----:B------:R-:W-:Y:S02]  /*8df0*/  LOP3.LUT R12, R12, R73, RZ, 0xfc, !PT ;  /* 0x000000490c0c7212 */ /* 0x000fe400078efcff */
[----:B------:R-:W-:Y:S01]  /*8e00*/  LOP3.LUT R11, R11, R76, RZ, 0xfc, !PT ;  /* 0x0000004c0b0b7212 */ /* 0x000fe200078efcff */
[----:B------:R-:W2:Y:S01]  /*8e10*/  LDCU.64 UR4, c[0x3][0x20] ;  /* 0x00c00400ff0477ac */ /* 0x000ea20008000a00 */
[----:B------:R-:W-:-:S02]  /*8e20*/  SHF.R.U64 R10, R55, 0x1f, RZ ;  /* 0x0000001f370a7819 */ /* 0x000fc400000012ff */
[----:B------:R-:W-:Y:S02]  /*8e30*/  SHF.R.U64 R9, R56, 0x1f, RZ ;  /* 0x0000001f38097819 */ /* 0x000fe400000012ff */
[----:B------:R-:W-:Y:S02]  /*8e40*/  LOP3.LUT R10, R10, R75, RZ, 0xfc, !PT ;  /* 0x0000004b0a0a7212 */ /* 0x000fe400078efcff */
[----:B------:R-:W-:Y:S02]  /*8e50*/  LOP3.LUT R9, R9, R80, RZ, 0xfc, !PT ;  /* 0x0000005009097212 */ /* 0x000fe400078efcff */
[----:B0-----:R-:W-:Y:S02]  /*8e60*/  IADD3 R36, P0, PT, R36, -UR8, RZ ;  /* 0x8000000824247c10 */ /* 0x001fe4000ff1e0ff */
[----:B------:R-:W-:Y:S02]  /*8e70*/  SHF.R.U64 R15, R53, 0x1f, RZ ;  /* 0x0000001f350f7819 */ /* 0x000fe400000012ff */
[----:B------:R-:W-:Y:S01]  /*8e80*/  SHF.R.U64 R65, R52, 0x1f, RZ ;  /* 0x0000001f34417819 */ /* 0x000fe200000012ff */
[----:B------:R-:W-:-:S03]  /*8e90*/  IMAD.X R17, RZ, RZ, -0x1, P0 ;  /* 0xffffffffff117424 */ /* 0x000fc600000e06ff */
[----:B------:R-:W-:Y:S02]  /*8ea0*/  LOP3.LUT R14, R65, R14, RZ, 0xfc, !PT ;  /* 0x0000000e410e7212 */ /* 0x000fe400078efcff */
        /* <DEDUP_REMOVED lines=24> */
[----:B------:R-:W-:Y:S02]  /*9030*/  LOP3.LUT R15, R15, R16, RZ, 0xfc, !PT ;  /* 0x000000100f0f7212 */ /* 0x000fe400078efcff */
[----:B------:R-:W-:-:S04]  /*9040*/  IADD3.X R18, PT, PT, RZ, -0x1, R20, P0, P1 ;  /* 0xffffffffff127810 */ /* 0x000fc800007e2414 */
[----:B------:R-:W-:-:S04]  /*9050*/  SHF.R.U32.HI R16, RZ, 0x1f, R18 ;  /* 0x0000001fff107819 */ /* 0x000fc80000011612 */
[----:B--2---:R-:W-:Y:S01]  /*9060*/  IADD3 R15, P0, P1, R15, -UR4, -R16 ;  /* 0x800000040f0f7c10 */ /* 0x004fe2000f91e810 */
[----:B------:R-:W0:Y:S01]  /*9070*/  LDCU UR4, c[0x3][0x28] ;  /* 0x00c00500ff0477ac */ /* 0x000e220008000800 */
[----:B------:R-:W-:Y:S02]  /*9080*/  SHF.R.U64 R16, R49, 0x1f, RZ ;  /* 0x0000001f31107819 */ /* 0x000fe400000012ff */
[----:B------:R-:W-:Y:S02]  /*9090*/  IADD3.X R35, PT, PT, RZ, -0x1, R20, P0, P1 ;  /* 0xffffffffff237810 */ /* 0x000fe400007e2414 */
[----:B------:R-:W-:Y:S02]  /*90a0*/  LOP3.LUT R13, R16, R13, RZ, 0xfc, !PT ;  /* 0x0000000d100d7212 */ /* 0x000fe400078efcff */
        /* <DEDUP_REMOVED lines=8> */
.L_x_52:
[----:B------:R-:W-:Y:S05]  /*9130*/  BSYNC.RECONVERGENT B1 ;  /* 0x0000000000017941 */ /* 0x000fea0003800200 */
.L_x_51:
[----:B------:R-:W-:Y:S01]  /*9140*/  IADD3 R36, P0, PT, -R36, R63, RZ ;  /* 0x0000003f24247210 */ /* 0x000fe20007f1e1ff */
[----:B------:R-:W-:Y:S01]  /*9150*/  IMAD.MOV.U32 R63, RZ, RZ, -0x1 ;  /* 0xffffffffff3f7424 */ /* 0x000fe200078e00ff */
[----:B------:R-:W-:Y:S01]  /*9160*/  BSSY.RECONVERGENT B1, `(.L_x_53) ;  /* 0x0000063000017945 */ /* 0x000fe20003800200 */
[----:B------:R-:W-:Y:S02]  /*9170*/  IMAD.SHL.U32 R77, R4, 0x2, RZ ;  /* 0x00000002044d7824 */ /* 0x000fe400078e00ff */
[----:B------:R-:W-:Y:S02]  /*9180*/  IMAD.X R22, RZ, RZ, -0x1, P0 ;  /* 0xffffffffff167424 */ /* 0x000fe400000e06ff */
[----:B------:R-:W-:Y:S02]  /*9190*/  IMAD.SHL.U32 R75, R5, 0x2, RZ ;  /* 0x00000002054b7824 */ /* 0x000fe400078e00ff */
[----:B------:R-:W-:Y:S01]  /*91a0*/  IMAD.SHL.U32 R73, R69, 0x2, RZ ;  /* 0x0000000245497824 */ /* 0x000fe200078e00ff */
[----:B------:R-:W-:-:S04]  /*91b0*/  SHF.R.U32.HI R22, RZ, 0x1f, R22 ;  /* 0x0000001fff167819 */ /* 0x000fc80000011616 */
[----:B------:R-:W-:-:S04]  /*91c0*/  IADD3 R22, P0, P1, R82, -R22, -R17 ;  /* 0x8000001652167210 */ /* 0x000fc8000791e811 */
[----:B------:R-:W-:-:S04]  /*91d0*/  IADD3.X R13, PT, PT, RZ, -0x1, R63, P0, P1 ;  /* 0xffffffffff0d7810 */ /* 0x000fc800007e243f */
[----:B------:R-:W-:-:S04]  /*91e0*/  SHF.R.U32.HI R13, RZ, 0x1f, R13 ;  /* 0x0000001fff0d7819 */ /* 0x000fc8000001160d */
[----:B------:R-:W-:Y:S02]  /*91f0*/  IADD3 R21, P0, P1, R21, -R13, -R12 ;  /* 0x8000000d15157210 */ /* 0x000fe4000791e80c */
[C---:B------:R-:W-:Y:S01]  /*9200*/  SHF.L.U64.HI R12, R70.reuse, 0x1, RZ ;  /* 0x00000001460c7819 */ /* 0x040fe200000102ff */
[----:B------:R-:W-:Y:S01]  /*9210*/  IMAD.SHL.U32 R70, R70, 0x2, RZ ;  /* 0x0000000246467824 */ /* 0x000fe200078e00ff */
[----:B------:R-:W-:-:S04]  /*9220*/  IADD3.X R20, PT, PT, RZ, -0x1, R63, P0, P1 ;  /* 0xffffffffff147810 */ /* 0x000fc800007e243f */
[----:B------:R-:W-:-:S04]  /*9230*/  SHF.R.U32.HI R20, RZ, 0x1f, R20 ;  /* 0x0000001fff147819 */ /* 0x000fc80000011614 */
[----:B------:R-:W-:-:S04]  /*9240*/  IADD3 R20, P0, P1, R84, -R20, -R11 ;  /* 0x8000001454147210 */ /* 0x000fc8000791e80b */
[----:B------:R-:W-:-:S04]  /*9250*/  IADD3.X R11, PT, PT, RZ, -0x1, R63, P0, P1 ;  /* 0xffffffffff0b7810 */ /* 0x000fc800007e243f */
[----:B------:R-:W-:-:S04]  /*9260*/  SHF.R.U32.HI R11, RZ, 0x1f, R11 ;  /* 0x0000001fff0b7819 */ /* 0x000fc8000001160b */
[----:B------:R-:W-:Y:S02]  /*9270*/  IADD3 R19, P0, P1, R19, -R11, -R10 ;  /* 0x8000000b13137210 */ /* 0x000fe4000791e80a */
[----:B------:R-:W-:Y:S02]  /*9280*/  SHF.L.U64.HI R11, R5, 0x1, RZ ;  /* 0x00000001050b7819 */ /* 0x000fe400000102ff */
[----:B------:R-:W-:Y:S02]  /*9290*/  IADD3.X R18, PT, PT, RZ, -0x1, R63, P0, P1 ;  /* 0xffffffffff127810 */ /* 0x000fe400007e243f */
[----:B------:R-:W-:Y:S02]  /*92a0*/  SHF.L.U64.HI R10, R66, 0x1, RZ ;  /* 0x00000001420a7819 */ /* 0x000fe400000102ff */
[----:B------:R-:W-:Y:S02]  /*92b0*/  SHF.R.U32.HI R18, RZ, 0x1f, R18 ;  /* 0x0000001fff127819 */ /* 0x000fe40000011612 */
[----:B------:R-:W-:-:S02]  /*92c0*/  SHF.L.U64.HI R5, R68, 0x1, RZ ;  /* 0x0000000144057819 */ /* 0x000fc400000102ff */
[----:B------:R-:W-:Y:S02]  /*92d0*/  IADD3 R18, P0, P1, R106, -R18, -R9 ;  /* 0x800000126a127210 */ /* 0x000fe4000791e809 */
[----:B------:R-:W-:Y:S02]  /*92e0*/  SHF.L.U64.HI R9, R4, 0x1, RZ ;  /* 0x0000000104097819 */ /* 0x000fe400000102ff */
[----:B------:R-:W-:Y:S02]  /*92f0*/  IADD3.X R17, PT, PT, RZ, -0x1, R63, P0, P1 ;  /* 0xffffffffff117810 */ /* 0x000fe400007e243f */
[----:B------:R-:W-:Y:S02]  /*9300*/  SHF.L.U64.HI R4, R3, 0x1, RZ ;  /* 0x0000000103047819 */ /* 0x000fe400000102ff */
[----:B------:R-:W-:-:S04]  /*9310*/  SHF.R.U32.HI R17, RZ, 0x1f, R17 ;  /* 0x0000001fff117819 */ /* 0x000fc80000011611 */
[----:B------:R-:W-:Y:S02]  /*9320*/  IADD3 R17, P0, P1, R61, -R17, -R6 ;  /* 0x800000113d117210 */ /* 0x000fe4000791e806 */
[----:B------:R-:W-:Y:S02]  /*9330*/  SHF.L.U64.HI R61, R67, 0x1, RZ ;  /* 0x00000001433d7819 */ /* 0x000fe400000102ff */
[----:B------:R-:W-:-:S04]  /*9340*/  IADD3.X R16, PT, PT, RZ, -0x1, R63, P0, P1 ;  /* 0xffffffffff107810 */ /* 0x000fc800007e243f */
[----:B------:R-:W-:-:S04]  /*9350*/  SHF.R.U32.HI R16, RZ, 0x1f, R16 ;  /* 0x0000001fff107819 */ /* 0x000fc80000011610 */
[----:B------:R-:W-:Y:S01]  /*9360*/  IADD3 R16, P0, P1, R108, -R16, -R7 ;  /* 0x800000106c107210 */ /* 0x000fe2000791e807 */
[----:B------:R-:W-:-:S03]  /*9370*/  IMAD.SHL.U32 R7, R0, 0x2, RZ ;  /* 0x0000000200077824 */ /* 0x000fc600078e00ff */
[----:B------:R-:W-:-:S04]  /*9380*/  IADD3.X R6, PT, PT, RZ, -0x1, R63, P0, P1 ;  /* 0xffffffffff067810 */ /* 0x000fc800007e243f */
[----:B------:R-:W-:-:S04]  /*9390*/  SHF.R.U32.HI R6, RZ, 0x1f, R6 ;  /* 0x0000001fff067819 */ /* 0x000fc80000011606 */
[----:B------:R-:W-:Y:S01]  /*93a0*/  IADD3 R15, P0, P1, R60, -R6, -R15 ;  /* 0x800000063c0f7210 */ /* 0x000fe2000791e80f */
[----:B------:R-:W-:Y:S01]  /*93b0*/  IMAD.SHL.U32 R60, R68, 0x2, RZ ;  /* 0x00000002443c7824 */ /* 0x000fe200078e00ff */
[----:B------:R-:W-:Y:S01]  /*93c0*/  SHF.R.U32.HI R6, RZ, 0x1f, R71 ;  /* 0x0000001fff067819 */ /* 0x000fe20000011647 */
[----:B------:R-:W-:Y:S01]  /*93d0*/  IMAD.SHL.U32 R71, R71, 0x2, RZ ;  /* 0x0000000247477824 */ /* 0x000fe200078e00ff */
[----:B------:R-:W-:Y:S02]  /*93e0*/  IADD3.X R14, PT, PT, RZ, -0x1, R63, P0, P1 ;  /* 0xffffffffff0e7810 */ /* 0x000fe400007e243f */
[----:B------:R-:W-:Y:S02]  /*93f0*/  LOP3.LUT R6, R7, R6, RZ, 0xfc, !PT ;  /* 0x0000000607067212 */ /* 0x000fe400078efcff */
[----:B------:R-:W-:Y:S02]  /*9400*/  SHF.R.U32.HI R14, RZ, 0x1f, R14 ;  /* 0x0000001fff0e7819 */ /* 0x000fe4000001160e */
[----:B------:R-:W-:Y:S01]  /*9410*/  SHF.L.U64.HI R7, R0, 0x1, RZ ;  /* 0x0000000100077819 */ /* 0x000fe200000102ff */
[----:B------:R-:W-:Y:S01]  /*9420*/  IMAD.SHL.U32 R0, R67, 0x2, RZ ;  /* 0x0000000243007824 */ /* 0x000fe200078e00ff */
[----:B------:R-:W-:Y:S01]  /*9430*/  IADD3 R14, P0, P1, R62, -R14, -R35 ;  /* 0x8000000e3e0e7210 */ /* 0x000fe2000791e823 */
[----:B------:R-:W-:Y:S01]  /*9440*/  IMAD.SHL.U32 R62, R3, 0x2, RZ ;  /* 0x00000002033e7824 */ /* 0x000fe200078e00ff */
[----:B------:R-:W-:-:S02]  /*9450*/  SHF.L.U64.HI R3, R69, 0x1, RZ ;  /* 0x0000000145037819 */ /* 0x000fc400000102ff */
[----:B------:R-:W-:Y:S02]  /*9460*/  IADD3.X R13, PT, PT, RZ, -0x1, R63, P0, P1 ;  /* 0xffffffffff0d7810 */ /* 0x000fe400007e243f */
[----:B------:R-:W-:Y:S02]  /*9470*/  LOP3.LUT R67, R9, R62, RZ, 0xfc, !PT ;  /* 0x0000003e09437212 */ /* 0x000fe400078efcff */
[----:B------:R-:W-:Y:S02]  /*9480*/  SHF.R.U32.HI R13, RZ, 0x1f, R13 ;  /* 0x0000001fff0d7819 */ /* 0x000fe4000001160d */
[----:B------:R-:W-:Y:S02]  /*9490*/  LOP3.LUT R62, R10, R75, RZ, 0xfc, !PT ;  /* 0x0000004b0a3e7212 */ /* 0x000fe400078efcff */
[----:B------:R-:W-:Y:S01]  /*94a0*/  IADD3 R13, P0, P1, R64, -R13, -R65 ;  /* 0x8000000d400d7210 */ /* 0x000fe2000791e841 */
[----:B------:R-:W-:Y:S01]  /*94b0*/  IMAD.SHL.U32 R64, R2, 0x2, RZ ;  /* 0x0000000202407824 */ /* 0x000fe200078e00ff */
[----:B------:R-:W-:Y:S01]  /*94c0*/  LOP3.LUT R60, R11, R60, RZ, 0xfc, !PT ;  /* 0x0000003c0b3c7212 */ /* 0x000fe200078efcff */
[----:B------:R-:W-:Y:S01]  /*94d0*/  IMAD.SHL.U32 R65, R66, 0x2, RZ ;  /* 0x0000000242417824 */ /* 0x000fe200078e00ff */
[----:B------:R-:W-:-:S02]  /*94e0*/  IADD3.X R35, PT, PT, RZ, -0x1, R63, P0, P1 ;  /* 0xffffffffff237810 */ /* 0x000fc400007e243f */
[----:B------:R-:W-:Y:S02]  /*94f0*/  LOP3.LUT R69, R7, R64, RZ, 0xfc, !PT ;  /* 0x0000004007457212 */ /* 0x000fe400078efcff */
[----:B------:R-:W-:Y:S02]  /*9500*/  SHF.R.U32.HI R35, RZ, 0x1f, R35 ;  /* 0x0000001fff237819 */ /* 0x000fe40000011623 */
[----:B------:R-:W-:Y:S02]  /*9510*/  LOP3.LUT R65, R4, R65, RZ, 0xfc, !PT ;  /* 0x0000004104417212 */ /* 0x000fe400078efcff */
[----:B------:R-:W-:Y:S02]  /*9520*/  IADD3 R35, P0, P2, R78, -R35, -R8 ;  /* 0x800000234e237210 */ /* 0x000fe40007a1e808 */
[----:B------:R-:W-:Y:S02]  /*9530*/  LOP3.LUT R0, R5, R0, RZ, 0xfc, !PT ;  /* 0x0000000005007212 */ /* 0x000fe400078efcff */
[----:B------:R-:W-:-:S02]  /*9540*/  ISETP.GT.U32.AND P1, PT, R35, -0x1, PT ;  /* 0xffffffff2300780c */ /* 0x000fc40003f24070 */
[----:B------:R-:W-:Y:S02]  /*9550*/  IADD3.X R8, PT, PT, RZ, -0x1, R63, P0, P2 ;  /* 0xffffffffff087810 */ /* 0x000fe400007e443f */
[----:B------:R-:W-:Y:S02]  /*9560*/  PLOP3.LUT P0, PT, PT, PT, PT, 0x8, 0x80 ;  /* 0x000000000080781c */ /* 0x000fe40003f0e170 */
[----:B------:R-:W-:Y:S02]  /*9570*/  ISETP.GT.AND.EX P1, PT, R8, -0x1, PT, P1 ;  /* 0xffffffff0800780c */ /* 0x000fe40003f24310 */
[----:B------:R-:W-:Y:S01]  /*9580*/  SHF.L.U64.HI R8, R2, 0x1, RZ ;  /* 0x0000000102087819 */ /* 0x000fe200000102ff */
[----:B------:R-:W-:-:S03]  /*9590*/  IMAD.U32 R2, R72, 0x2, R3 ;  /* 0x0000000248027824 */ /* 0x000fc600078e0003 */
[----:B------:R-:W-:Y:S02]  /*95a0*/  LOP3.LUT R64, R8, R77, RZ, 0xfc, !PT ;  /* 0x0000004d08407212 */ /* 0x000fe400078efcff */
[----:B------:R-:W-:-:S05]  /*95b0*/  ISETP.GE.U32.AND P2, PT, R2, R105, PT ;  /* 0x000000690200720c */ /* 0x000fca0003f46070 */
[----:B------:R-:W-:Y:S08]  /*95c0*/  @P1 BRA `(.L_x_54) ;  /* 0x0000000000701947 */ /* 0x000ff00003800000 */
[----:B------:R-:W0:Y:S01]  /*95d0*/  LDCU.128 UR8, c[0x3][URZ] ;  /* 0x00c00000ff0877ac */ /* 0x000e220008000c00 */
[----:B------:R-:W1:Y:S01]  /*95e0*/  LDCU.128 UR12, c[0x3][0x10] ;  /* 0x00c00200ff0c77ac */ /* 0x000e620008000c00 */
[----:B------:R-:W2:Y:S01]  /*95f0*/  LDCU.64 UR4, c[0x3][0x20] ;  /* 0x00c00400ff0477ac */ /* 0x000ea20008000a00 */
[----:B0-----:R-:W-:-:S05]  /*9600*/  VIADD R36, R36, UR8 ;  /* 0x0000000824247c36 */ /* 0x001fca0008000000 */
[----:B------:R-:W-:Y:S01]  /*9610*/  ISETP.GE.U32.AND P1, PT, R36, UR8, PT ;  /* 0x0000000824007c0c */ /* 0x000fe2000bf26070 */
[----:B------:R-:W0:Y:S03]  /*9620*/  LDCU UR8, c[0x3][0x28] ;  /* 0x00c00500ff0877ac */ /* 0x000e260008000800 */
[----:B------:R-:W-:-:S04]  /*9630*/  SEL R75, RZ, 0x1, P1 ;  /* 0x00000001ff4b7807 */ /* 0x000fc80000800000 */
[----:B------:R-:W-:-:S04]  /*9640*/  IADD3 R22, P1, P3, R22, UR9, R75 ;  /* 0x0000000916167c10 */ /* 0x000fc8000fb3e04b */
[----:B------:R-:W-:-:S04]  /*9650*/  IADD3.X R66, PT, PT, RZ, RZ, RZ, P1, P3 ;  /* 0x000000ffff427210 */ /* 0x000fc80000fe64ff */
[----:B------:R-:W-:-:S04]  /*9660*/  IADD3 R21, P1, P3, R66, UR10, R21 ;  /* 0x0000000a42157c10 */ /* 0x000fc8000fb3e015 */
[----:B------:R-:W-:-:S04]  /*9670*/  IADD3.X R75, PT, PT, RZ, RZ, RZ, P1, P3 ;  /* 0x000000ffff4b7210 */ /* 0x000fc80000fe64ff */
[----:B------:R-:W-:-:S04]  /*9680*/  IADD3 R20, P1, P3, R75, UR11, R20 ;  /* 0x0000000b4b147c10 */ /* 0x000fc8000fb3e014 */
        /* <DEDUP_REMOVED lines=9> */
[----:B--2---:R-:W-:-:S04]  /*9720*/  IADD3 R15, P1, P3, R66, UR4, R15 ;  /* 0x00000004420f7c10 */ /* 0x004fc8000fb3e00f */
[----:B------:R-:W-:-:S04]  /*9730*/  IADD3.X R75, PT, PT, RZ, RZ, RZ, P1, P3 ;  /* 0x000000ffff4b7210 */ /* 0x000fc80000fe64ff */
[----:B------:R-:W-:-:S04]  /*9740*/  IADD3 R14, P1, P3, R75, UR5, R14 ;  /* 0x000000054b0e7c10 */ /* 0x000fc8000fb3e00e */
[----:B------:R-:W-:-:S04]  /*9750*/  IADD3.X R66, PT, PT, RZ, RZ, RZ, P1, P3 ;  /* 0x000000ffff427210 */ /* 0x000fc80000fe64ff */
[----:B0-----:R-:W-:-:S04]  /*9760*/  IADD3 R13, P1, P3, R66, UR8, R13 ;  /* 0x00000008420d7c10 */ /* 0x001fc8000fb3e00d */
[----:B------:R-:W-:-:S04]  /*9770*/  IADD3.X R66, PT, PT, RZ, RZ, RZ, P1, P3 ;  /* 0x000000ffff427210 */ /* 0x000fc80000fe64ff */
[----:B------:R-:W-:-:S07]  /*9780*/  IADD3 R35, PT, PT, R35, R105, R66 ;  /* 0x0000006923237210 */ /* 0x000fce0007ffe042 */
.L_x_54:
[----:B------:R-:W-:Y:S05]  /*9790*/  BSYNC.RECONVERGENT B1 ;  /* 0x0000000000017941 */ /* 0x000fea0003800200 */
.L_x_53:
[----:B------:R-:W-:Y:S01]  /*97a0*/  BSSY.RECONVERGENT B1, `(.L_x_55) ;  /* 0x000004c000017945 */ /* 0x000fe20003800200 */
[----:B------:R-:W-:Y:S02]  /*97b0*/  LOP3.LUT R75, R61, R70, RZ, 0xfc, !PT ;  /* 0x000000463d4b7212 */ /* 0x000fe400078efcff */
[----:B------:R-:W-:Y:S01]  /*97c0*/  LOP3.LUT R66, R12, R73, RZ, 0xfc, !PT ;  /* 0x000000490c427212 */ /* 0x000fe200078efcff */
[----:B------:R-:W-:Y:S06]  /*97d0*/  @!P2 BRA `(.L_x_56) ;  /* 0x000000040020a947 */ /* 0x000fec0003800000 */
[----:B------:R-:W-:Y:S02]  /*97e0*/  ISETP.GT.U32.AND P1, PT, R2, R105, PT ;  /* 0x000000690200720c */ /* 0x000fe40003f24070 */
[----:B------:R-:W-:-:S11]  /*97f0*/  PLOP3.LUT P0, PT, PT, PT, PT, 0x80, 0x8 ;  /* 0x000000000008781c */ /* 0x000fd60003f0f070 */
[----:B------:R-:W-:Y:S05]  /*9800*/  @P1 BRA `(.L_x_56) ;  /* 0x0000000400141947 */ /* 0x000fea0003800000 */
[----:B------:R-:W0:Y:S01]  /*9810*/  LDC R73, c[0x3][0x28] ;  /* 0x00c00a00ff497b82 */ /* 0x000e220000000800 */
[----:B------:R-:W-:Y:S02]  /*9820*/  PLOP3.LUT P0, PT, PT, PT, PT, 0x8, 0x80 ;  /* 0x000000000080781c */ /* 0x000fe40003f0e170 */
[----:B0-----:R-:W-:-:S13]  /*9830*/  ISETP.GE.U32.AND P1, PT, R66, R73, PT ;  /* 0x000000494200720c */ /* 0x001fda0003f26070 */
[----:B------:R-:W-:Y:S05]  /*9840*/  @!P1 BRA `(.L_x_56) ;  /* 0x0000000400049947 */ /* 0x000fea0003800000 */
        /* <DEDUP_REMOVED lines=65> */
.L_x_56:
[----:B------:R-:W-:Y:S05]  /*9c60*/  BSYNC.RECONVERGENT B1 ;  /* 0x0000000000017941 */ /* 0x000fea0003800200 */
.L_x_55:
[----:B------:R-:W-:Y:S01]  /*9c70*/  IMAD.WIDE.U32 R72, R72, 0x2, RZ ;  /* 0x0000000248487825 */ /* 0x000fe200078e00ff */
[----:B------:R-:W-:Y:S02]  /*9c80*/  BSSY.RECONVERGENT B1, `(.L_x_57) ;  /* 0x000002b000017945 */ /* 0x000fe40003800200 */
[----:B------:R-:W-:-:S04]  /*9c90*/  LOP3.LUT R68, R3, R72, RZ, 0xfc, !PT ;  /* 0x0000004803447212 */ /* 0x000fc800078efcff */
[----:B------:R-:W-:-:S04]  /*9ca0*/  ISETP.LT.U32.AND P1, PT, R68, RZ, PT ;  /* 0x000000ff4400720c */ /* 0x000fc80003f21070 */
        /* <DEDUP_REMOVED lines=40> */
.L_x_58:
[----:B------:R-:W-:Y:S05]  /*9f30*/  BSYNC.RECONVERGENT B1 ;  /* 0x0000000000017941 */ /* 0x000fea0003800200 */
.L_x_57:
[C---:B------:R-:W-:Y:S01]  /*9f40*/  IMAD.SHL.U32 R73, R6.reuse, 0x2, RZ ;  /* 0x0000000206497824 */ /* 0x040fe200078e00ff */
[----:B------:R-:W-:Y:S01]  /*9f50*/  SHF.R.U32.HI R68, RZ, 0x1f, R71 ;  /* 0x0000001fff447819 */ /* 0x000fe20000011647 */
[C---:B------:R-:W-:Y:S01]  /*9f60*/  IMAD.SHL.U32 R79, R67.reuse, 0x2, RZ ;  /* 0x00000002434f7824 */ /* 0x040fe200078e00ff */
[----:B------:R-:W-:Y:S01]  /*9f70*/  SHF.L.U64.HI R76, R6, 0x1, R7 ;  /* 0x00000001064c7819 */ /* 0x000fe20000010207 */
[----:B------:R-:W-:Y:S01]  /*9f80*/  IMAD.SHL.U32 R70, R64, 0x2, RZ ;  /* 0x0000000240467824 */ /* 0x000fe200078e00ff */
[----:B------:R-:W-:Y:S01]  /*9f90*/  LOP3.LUT R7, R68, 0xfffffffe, R73, 0xf8, !PT ;  /* 0xfffffffe44077812 */ /* 0x000fe200078ef849 */
[----:B------:R-:W-:Y:S01]  /*9fa0*/  IMAD.SHL.U32 R77, R60, 0x2, RZ ;  /* 0x000000023c4d7824 */ /* 0x000fe200078e00ff */
[----:B------:R-:W-:Y:S01]  /*9fb0*/  SHF.L.U64.HI R68, R67, 0x1, R4 ;  /* 0x0000000143447819 */ /* 0x000fe20000010204 */
[----:B------:R-:W-:Y:S01]  /*9fc0*/  IMAD.SHL.U32 R73, R69, 0x2, RZ ;  /* 0x0000000245497824 */ /* 0x000fe200078e00ff */
[----:B------:R-:W-:Y:S01]  /*9fd0*/  SHF.L.U64.HI R67, R66, 0x1, R3 ;  /* 0x0000000142437819 */ /* 0x000fe20000010203 */
[----:B------:R-:W-:Y:S01]  /*9fe0*/  IMAD.SHL.U32 R6, R62, 0x2, RZ ;  /* 0x000000023e067824 */ /* 0x000fe200078e00ff */
[----:B------:R-:W-:Y:S01]  /*9ff0*/  SHF.L.U64.HI R72, R64, 0x1, R9 ;  /* 0x0000000140487819 */ /* 0x000fe20000010209 */
[----:B------:R-:W-:Y:S01]  /*a000*/  IMAD.SHL.U32 R4, R75, 0x2, RZ ;  /* 0x000000024b047824 */ /* 0x000fe200078e00ff */
[----:B------:R-:W-:Y:S01]  /*a010*/  LOP3.LUT R67, R67, 0x1, RZ, 0xc0, !PT ;  /* 0x0000000143437812 */ /* 0x000fe200078ec0ff */
[----:B------:R-:W-:Y:S01]  /*a020*/  IMAD.SHL.U32 R3, R66, 0x2, RZ ;  /* 0x0000000242037824 */ /* 0x000fe200078e00ff */
[----:B------:R-:W-:Y:S01]  /*a030*/  SHF.L.U64.HI R64, R60, 0x1, R5 ;  /* 0x000000013c407819 */ /* 0x000fe20000010205 */
[----:B------:R-:W-:Y:S01]  /*a040*/  IMAD.SHL.U32 R5, R0, 0x2, RZ ;  /* 0x0000000200057824 */ /* 0x000fe200078e00ff */
[----:B------:R-:W-:Y:S01]  /*a050*/  SHF.L.U64.HI R9, R65, 0x1, R10 ;  /* 0x0000000141097819 */ /* 0x000fe2000001020a */
[----:B------:R-:W-:Y:S01]  /*a060*/  IMAD.U32 R60, R2, 0x2, R67 ;  /* 0x00000002023c7824 */ /* 0x000fe200078e0043 */
[----:B------:R-:W-:Y:S01]  /*a070*/  SHF.L.U64.HI R74, R69, 0x1, R8 ;  /* 0x00000001454a7819 */ /* 0x000fe20000010208 */
[----:B------:R-:W-:Y:S01]  /*a080*/  IMAD.SHL.U32 R69, R65, 0x2, RZ ;  /* 0x0000000241457824 */ /* 0x000fe200078e00ff */
[----:B------:R-:W-:Y:S01]  /*a090*/  SHF.L.U64.HI R8, R62, 0x1, R11 ;  /* 0x000000013e087819 */ /* 0x000fe2000001020b */
[----:B------:R-:W-:Y:S01]  /*a0a0*/  BSSY.RECONVERGENT B1, `(.L_x_59) ;  /* 0x0000061000017945 */ /* 0x000fe20003800200 */
[----:B------:R-:W-:-:S02]  /*a0b0*/  ISETP.GE.U32.AND P1, PT, R60, R105, PT ;  /* 0x000000693c00720c */ /* 0x000fc40003f26070 */
[----:B------:R-:W-:Y:S01]  /*a0c0*/  SHF.L.U64.HI R61, R0, 0x1, R61 ;  /* 0x00000001003d7819 */ /* 0x000fe2000001023d */
[----:B------:R-:W-:Y:S01]  /*a0d0*/  IMAD.SHL.U32 R0, R71, 0x2, RZ ;  /* 0x0000000247007824 */ /* 0x000fe200078e00ff */
[----:B------:R-:W-:Y:S02]  /*a0e0*/  SHF.L.U64.HI R62, R75, 0x1, R12 ;  /* 0x000000014b3e7819 */ /* 0x000fe4000001020c */
[----:B------:R-:W-:Y:S02]  /*a0f0*/  LOP3.LUT R10, R68, 0x1, RZ, 0xc0, !PT ;  /* 0x00000001440a7812 */ /* 0x000fe400078ec0ff */
[----:B------:R-:W-:Y:S02]  /*a100*/  LOP3.LUT R9, R9, 0x1, RZ, 0xc0, !PT ;  /* 0x0000000109097812 */ /* 0x000fe400078ec0ff */
[----:B------:R-:W-:Y:S02]  /*a110*/  LOP3.LUT R64, R64, 0x1, RZ, 0xc0, !PT ;  /* 0x0000000140407812 */ /* 0x000fe400078ec0ff */
[----:B------:R-:W-:-:S02]  /*a120*/  LOP3.LUT R12, R76, 0x1, RZ, 0xc0, !PT ;  /* 0x000000014c0c7812 */ /* 0x000fc400078ec0ff */
[----:B------:R-:W-:Y:S02]  /*a130*/  LOP3.LUT R65, R61, 0x1, RZ, 0xc0, !PT ;  /* 0x000000013d417812 */ /* 0x000fe400078ec0ff */
[----:B------:R-:W-:Y:S02]  /*a140*/  LOP3.LUT R11, R74, 0x1, RZ, 0xc0, !PT ;  /* 0x000000014a0b7812 */ /* 0x000fe400078ec0ff */
[----:B------:R-:W-:Y:S02]  /*a150*/  LOP3.LUT R66, R72, 0x1, RZ, 0xc0, !PT ;  /* 0x0000000148427812 */ /* 0x000fe400078ec0ff */
[----:B------:R-:W-:Y:S02]  /*a160*/  LOP3.LUT R8, R8, 0x1, RZ, 0xc0, !PT ;  /* 0x0000000108087812 */ /* 0x000fe400078ec0ff */
[----:B------:R-:W-:Y:S02]  /*a170*/  LOP3.LUT R62, R62, 0x1, RZ, 0xc0, !PT ;  /* 0x000000013e3e7812 */ /* 0x000fe400078ec0ff */
[----:B------:R-:W-:-:S02]  /*a180*/  LOP3.LUT R68, R10, 0xfffffffe, R69, 0xf8, !PT ;  /* 0xfffffffe0a447812 */ /* 0x000fc400078ef845 */
[----:B------:R-:W-:Y:S02]  /*a190*/  LOP3.LUT R69, R9, 0xfffffffe, R6, 0xf8, !PT ;  /* 0xfffffffe09457812 */ /* 0x000fe400078ef806 */
[----:B------:R-:W-:Y:S02]  /*a1a0*/  LOP3.LUT R6, R64, 0xfffffffe, R5, 0xf8, !PT ;  /* 0xfffffffe40067812 */ /* 0x000fe400078ef805 */
[----:B------:R-:W-:Y:S02]  /*a1b0*/  LOP3.LUT R72, R12, 0xfffffffe, R73, 0xf8, !PT ;  /* 0xfffffffe0c487812 */ /* 0x000fe400078ef849 */
[----:B------:R-:W-:Y:S02]  /*a1c0*/  LOP3.LUT R5, R65, 0xfffffffe, R4, 0xf8, !PT ;  /* 0xfffffffe41057812 */ /* 0x000fe400078ef804 */
[----:B------:R-:W-:Y:S02]  /*a1d0*/  PLOP3.LUT P0, PT, PT, PT, PT, 0x8, 0x80 ;  /* 0x000000000080781c */ /* 0x000fe40003f0e170 */
[----:B------:R-:W-:-:S02]  /*a1e0*/  LOP3.LUT R73, R11, 0xfffffffe, R70, 0xf8, !PT ;  /* 0xfffffffe0b497812 */ /* 0x000fc400078ef846 */
[----:B------:R-:W-:Y:S02]  /*a1f0*/  LOP3.LUT R71, R66, 0xfffffffe, R79, 0xf8, !PT ;  /* 0xfffffffe42477812 */ /* 0x000fe400078ef84f */
[----:B------:R-:W-:Y:S02]  /*a200*/  LOP3.LUT R61, R8, 0xfffffffe, R77, 0xf8, !PT ;  /* 0xfffffffe083d7812 */ /* 0x000fe400078ef84d */
[----:B------:R-:W-:Y:S01]  /*a210*/  LOP3.LUT R4, R62, 0xfffffffe, R3, 0xf8, !PT ;  /* 0xfffffffe3e047812 */ /* 0x000fe200078ef803 */
        /* <DEDUP_REMOVED lines=73> */
.L_x_60:
[----:B------:R-:W-:Y:S05]  /*a6b0*/  BSYNC.RECONVERGENT B1 ;  /* 0x0000000000017941 */ /* 0x000fea0003800200 */
.L_x_59:
        /* <DEDUP_REMOVED lines=44> */
.L_x_62:
[----:B------:R-:W-:Y:S05]  /*a980*/  BSYNC.RECONVERGENT B1 ;  /* 0x0000000000017941 */ /* 0x000fea0003800200 */
.L_x_61:
[C---:B------:R-:W-:Y:S01]  /*a990*/  SHF.L.U64.HI R3, R7.reuse, 0x1, R12 ;  /* 0x0000000107037819 */ /* 0x040fe2000001020c */
[C---:B------:R-:W-:Y:S01]  /*a9a0*/  IMAD.SHL.U32 R2, R72.reuse, 0x2, RZ ;  /* 0x0000000248027824 */ /* 0x040fe200078e00ff */
[----:B------:R-:W-:Y:S01]  /*a9b0*/  SHF.L.U64.HI R72, R72, 0x1, R11 ;  /* 0x0000000148487819 */ /* 0x000fe2000001020b */
[----:B------:R-:W-:Y:S01]  /*a9c0*/  IMAD.SHL.U32 R7, R7, 0x2, RZ ;  /* 0x0000000207077824 */ /* 0x000fe200078e00ff */
[----:B------:R-:W-:Y:S01]  /*a9d0*/  LOP3.LUT R3, R3, 0x1, RZ, 0xc0, !PT ;  /* 0x0000000103037812 */ /* 0x000fe200078ec0ff */
[----:B------:R-:W-:Y:S01]  /*a9e0*/  BSSY.RECONVERGENT B1, `(.L_x_63) ;  /* 0x0000072000017945 */ /* 0x000fe20003800200 */
[C---:B------:R-:W-:Y:S01]  /*a9f0*/  SHF.L.U64.HI R66, R73.reuse, 0x1, R66 ;  /* 0x0000000149427819 */ /* 0x040fe20000010242 */
[----:B------:R-:W-:Y:S01]  /*aa00*/  IMAD.SHL.U32 R73, R73, 0x2, RZ ;  /* 0x0000000249497824 */ /* 0x000fe200078e00ff */
[----:B------:R-:W-:Y:S02]  /*aa10*/  LOP3.LUT R11, R3, 0xfffffffe, R2, 0xf8, !PT ;  /* 0xfffffffe030b7812 */ /* 0x000fe400078ef802 */
[C---:B------:R-:W-:Y:S01]  /*aa20*/  SHF.L.U64.HI R3, R71.reuse, 0x1, R10 ;  /* 0x0000000147037819 */ /* 0x040fe2000001020a */
[----:B------:R-:W-:Y:S01]  /*aa30*/  IMAD.SHL.U32 R71, R71, 0x2, RZ ;  /* 0x0000000247477824 */ /* 0x000fe200078e00ff */
[C---:B------:R-:W-:Y:S01]  /*aa40*/  SHF.L.U64.HI R2, R68.reuse, 0x1, R9 ;  /* 0x0000000144027819 */ /* 0x040fe20000010209 */
[----:B------:R-:W-:Y:S01]  /*aa50*/  IMAD.SHL.U32 R68, R68, 0x2, RZ ;  /* 0x0000000244447824 */ /* 0x000fe200078e00ff */
[----:B------:R-:W-:-:S02]  /*aa60*/  SHF.L.U64.HI R70, R69, 0x1, R8 ;  /* 0x0000000145467819 */ /* 0x000fc40000010208 */
[----:B------:R-:W-:Y:S01]  /*aa70*/  SHF.R.U32.HI R12, RZ, 0x1f, R0 ;  /* 0x0000001fff0c7819 */ /* 0x000fe20000011600 */
[----:B------:R-:W-:Y:S01]  /*aa80*/  IMAD.SHL.U32 R0, R0, 0x2, RZ ;  /* 0x0000000200007824 */ /* 0x000fe200078e00ff */
[----:B------:R-:W-:Y:S02]  /*aa90*/  LOP3.LUT R8, R66, 0x1, RZ, 0xc0, !PT ;  /* 0x0000000142087812 */ /* 0x000fe400078ec0ff */
[----:B------:R-:W-:Y:S02]  /*aaa0*/  LOP3.LUT R3, R3, 0x1, RZ, 0xc0, !PT ;  /* 0x0000000103037812 */ /* 0x000fe400078ec0ff */
[----:B------:R-:W-:Y:S02]  /*aab0*/  SHF.L.U64.HI R67, R4, 0x1, R67 ;  /* 0x0000000104437819 */ /* 0x000fe40000010243 */
[----:B------:R-:W-:Y:S01]  /*aac0*/  LOP3.LUT R12, R12, 0xfffffffe, R7, 0xf8, !PT ;  /* 0xfffffffe0c0c7812 */ /* 0x000fe200078ef807 */
[----:B------:R-:W-:Y:S01]  /*aad0*/  IMAD.SHL.U32 R7, R69, 0x2, RZ ;  /* 0x0000000245077824 */ /* 0x000fe200078e00ff */
[----:B------:R-:W-:-:S02]  /*aae0*/  LOP3.LUT R9, R8, 0xfffffffe, R71, 0xf8, !PT ;  /* 0xfffffffe08097812 */ /* 0x000fc400078ef847 */
[----:B------:R-:W-:Y:S01]  /*aaf0*/  LOP3.LUT R8, R3, 0xfffffffe, R68, 0xf8, !PT ;  /* 0xfffffffe03087812 */ /* 0x000fe200078ef844 */
[C---:B------:R-:W-:Y:S01]  /*ab00*/  IMAD.SHL.U32 R68, R61.reuse, 0x2, RZ ;  /* 0x000000023d447824 */ /* 0x040fe200078e00ff */
[----:B------:R-:W-:Y:S01]  /*ab10*/  SHF.L.U64.HI R69, R61, 0x1, R64 ;  /* 0x000000013d457819 */ /* 0x000fe20000010240 */
[C---:B------:R-:W-:Y:S01]  /*ab20*/  IMAD.SHL.U32 R64, R6.reuse, 0x2, RZ ;  /* 0x0000000206407824 */ /* 0x040fe200078e00ff */
[----:B------:R-:W-:Y:S01]  /*ab30*/  LOP3.LUT R61, R67, 0x1, RZ, 0xc0, !PT ;  /* 0x00000001433d7812 */ /* 0x000fe200078ec0ff */
[C---:B------:R-:W-:Y:S01]  /*ab40*/  IMAD.SHL.U32 R3, R5.reuse, 0x2, RZ ;  /* 0x0000000205037824 */ /* 0x040fe200078e00ff */
[----:B------:R-:W-:Y:S02]  /*ab50*/  SHF.L.U64.HI R66, R6, 0x1, R65 ;  /* 0x0000000106427819 */ /* 0x000fe40000010241 */
[----:B------:R-:W-:Y:S01]  /*ab60*/  LOP3.LUT R2, R2, 0x1, RZ, 0xc0, !PT ;  /* 0x0000000102027812 */ /* 0x000fe200078ec0ff */
[----:B------:R-:W-:Y:S01]  /*ab70*/  IMAD.U32 R6, R60, 0x2, R61 ;  /* 0x000000023c067824 */ /* 0x000fe200078e003d */
[----:B------:R-:W-:-:S02]  /*ab80*/  SHF.L.U64.HI R65, R5, 0x1, R62 ;  /* 0x0000000105417819 */ /* 0x000fc4000001023e */
[----:B------:R-:W-:Y:S01]  /*ab90*/  LOP3.LUT R7, R2, 0xfffffffe, R7, 0xf8, !PT ;  /* 0xfffffffe02077812 */ /* 0x000fe200078ef807 */
[----:B------:R-:W-:Y:S01]  /*aba0*/  IMAD.SHL.U32 R2, R4, 0x2, RZ ;  /* 0x0000000204027824 */ /* 0x000fe200078e00ff */
[----:B------:R-:W-:Y:S02]  /*abb0*/  ISETP.GE.U32.AND P1, PT, R6, R105, PT ;  /* 0x000000690600720c */ /* 0x000fe40003f26070 */
[----:B------:R-:W-:Y:S02]  /*abc0*/  LOP3.LUT R10, R72, 0x1, RZ, 0xc0, !PT ;  /* 0x00000001480a7812 */ /* 0x000fe400078ec0ff */
[----:B------:R-:W-:Y:S02]  /*abd0*/  LOP3.LUT R5, R70, 0x1, RZ, 0xc0, !PT ;  /* 0x0000000146057812 */ /* 0x000fe400078ec0ff */
[----:B------:R-:W-:Y:S02]  /*abe0*/  LOP3.LUT R67, R69, 0x1, RZ, 0xc0, !PT ;  /* 0x0000000145437812 */ /* 0x000fe400078ec0ff */
[----:B------:R-:W-:-:S02]  /*abf0*/  LOP3.LUT R62, R66, 0x1, RZ, 0xc0, !PT ;  /* 0x00000001423e7812 */ /* 0x000fc400078ec0ff */
[----:B------:R-:W-:Y:S02]  /*ac00*/  LOP3.LUT R65, R65, 0x1, RZ, 0xc0, !PT ;  /* 0x0000000141417812 */ /* 0x000fe400078ec0ff */
[----:B------:R-:W-:Y:S02]  /*ac10*/  LOP3.LUT R10, R10, 0xfffffffe, R73, 0xf8, !PT ;  /* 0xfffffffe0a0a7812 */ /* 0x000fe400078ef849 */
[----:B------:R-:W-:Y:S02]  /*ac20*/  PLOP3.LUT P0, PT, PT, PT, PT, 0x8, 0x80 ;  /* 0x000000000080781c */ /* 0x000fe40003f0e170 */
[----:B------:R-:W-:Y:S02]  /*ac30*/  LOP3.LUT R5, R5, 0xfffffffe, R68, 0xf8, !PT ;  /* 0xfffffffe05057812 */ /* 0x000fe400078ef844 */
[----:B------:R-:W-:Y:S02]  /*ac40*/  LOP3.LUT R4, R67, 0xfffffffe, R64, 0xf8, !PT ;  /* 0xfffffffe43047812 */ /* 0x000fe400078ef840 */
[----:B------:R-:W-:-:S02]  /*ac50*/  LOP3.LUT R3, R62, 0xfffffffe, R3, 0xf8, !PT ;  /* 0xfffffffe3e037812 */ /* 0x000fc400078ef803 */
        /* <DEDUP_REMOVED lines=74> */
.L_x_64:
[----:B------:R-:W-:Y:S05]  /*b100*/  BSYNC.RECONVERGENT B1 ;  /* 0x0000000000017941 */ /* 0x000fea0003800200 */
.L_x_63:
[----:B------:R-:W-:Y:S01]  /*b110*/  IADD3 R104, P1, PT, -R36, R59, RZ ;  /* 0x0000003b24687210 */ /* 0x000fe20007f3e1ff */
[----:B------:R-:W-:Y:S01]  /*b120*/  BSSY.RECONVERGENT B1, `(.L_x_65) ;  /* 0x0000052000017945 */ /* 0x000fe20003800200 */
[----:B------:R-:W-:Y:S02]  /*b130*/  IMAD.MOV.U32 R120, RZ, RZ, RZ ;  /* 0x000000ffff787224 */ /* 0x000fe400078e00ff */
[----:B------:R-:W-:Y:S02]  /*b140*/  IMAD.MOV.U32 R91, RZ, RZ, RZ ;  /* 0x000000ffff5b7224 */ /* 0x000fe400078e00ff */
        /* <DEDUP_REMOVED lines=29> */
[----:B------:R-:W-:Y:S01]  /*b320*/  IADD3 R115, P1, P2, R50, -R115, -R13 ;  /* 0x8000007332737210 */ /* 0x000fe20007a3e80d */
[----:B------:R-:W-:-:S03]  /*b330*/  IMAD.WIDE.U32 R50, R60, 0x2, RZ ;  /* 0x000000023c327825 */ /* 0x000fc600078e00ff */
[----:B------:R-:W-:Y:S02]  /*b340*/  IADD3.X R49, PT, PT, RZ, -0x1, R63, P1, P2 ;  /* 0xffffffffff317810 */ /* 0x000fe40000fe443f */
[----:B------:R-:W-:Y:S02]  /*b350*/  LOP3.LUT R61, R61, R50, RZ, 0xfc, !PT ;  /* 0x000000323d3d7212 */ /* 0x000fe400078efcff */
[----:B------:R-:W-:Y:S02]  /*b360*/  SHF.R.U32.HI R49, RZ, 0x1f, R49 ;  /* 0x0000001fff317819 */ /* 0x000fe40000011631 */
[----:B------:R-:W-:Y:S02]  /*b370*/  ISETP.LT.U32.AND P2, PT, R61, RZ, PT ;  /* 0x000000ff3d00720c */ /* 0x000fe40003f41070 */
[----:B------:R-:W-:Y:S02]  /*b380*/  IADD3 R116, P3, P4, R116, -R49, -R35 ;  /* 0x8000003174747210 */ /* 0x000fe40007c7e823 */
[----:B------:R-:W-:-:S02]  /*b390*/  ISETP.LT.U32.AND.EX P2, PT, R51, 0x1, PT, P2 ;  /* 0x000000013300780c */ /* 0x000fc40003f41120 */
[----:B------:R-:W-:Y:S02]  /*b3a0*/  ISETP.GT.U32.AND P1, PT, R116, -0x1, PT ;  /* 0xffffffff7400780c */ /* 0x000fe40003f24070 */
[----:B------:R-:W-:-:S04]  /*b3b0*/  IADD3.X R49, PT, PT, RZ, -0x1, R63, P3, P4 ;  /* 0xffffffffff317810 */ /* 0x000fc80001fe843f */
[----:B------:R-:W-:-:S05]  /*b3c0*/  ISETP.GT.AND.EX P1, PT, R49, -0x1, PT, P1 ;  /* 0xffffffff3100780c */ /* 0x000fca0003f24310 */
[----:B------:R-:W-:Y:S08]  /*b3d0*/  @!P0 BRA P2, `(.L_x_66) ;  /* 0x0000000000988947 */ /* 0x000ff00001000000 */
        /* <DEDUP_REMOVED lines=38> */
.L_x_66:
[----:B------:R-:W-:Y:S05]  /*b640*/  BSYNC.RECONVERGENT B1 ;  /* 0x0000000000017941 */ /* 0x000fea0003800200 */
.L_x_65:
[----:B------:R-:W-:Y:S04]  /*b650*/  BSSY.RECONVERGENT B1, `(.L_x_67) ;  /* 0x000001e000017945 */ /* 0x000fe80003800200 */
[----:B------:R-:W-:Y:S05]  /*b660*/  @P1 BRA `(.L_x_68) ;  /* 0x0000000000701947 */ /* 0x000fea0003800000 */
        /* <DEDUP_REMOVED lines=28> */
.L_x_68:
[----:B------:R-:W-:Y:S05]  /*b830*/  BSYNC.RECONVERGENT B1 ;  /* 0x0000000000017941 */ /* 0x000fea0003800200 */
.L_x_67:
[----:B------:R-:W-:Y:S01]  /*b840*/  IMAD.MOV.U32 R117, RZ, RZ, RZ ;  /* 0x000000ffff757224 */ /* 0x000fe200078e00ff */
[----:B------:R-:W-:Y:S01]  /*b850*/  CS2R R118, SRZ ;  /* 0x0000000000767805 */ /* 0x000fe2000001ff00 */
[----:B------:R-:W-:Y:S01]  /*b860*/  IMAD.MOV.U32 R90, RZ, RZ, RZ ;  /* 0x000000ffff5a7224 */ /* 0x000fe200078e00ff */
[----:B------:R-:W-:Y:S02]  /*b870*/  CS2R R86, SRZ ;  /* 0x0000000000567805 */ /* 0x000fe4000001ff00 */
[----:B------:R-:W-:Y:S02]  /*b880*/  CS2R R88, SRZ ;  /* 0x0000000000587805 */ /* 0x000fe4000001ff00 */
[----:B------:R-:W-:Y:S02]  /*b890*/  CS2R R80, SRZ ;  /* 0x0000000000507805 */ /* 0x000fe4000001ff00 */
[----:B------:R-:W-:Y:S02]  /*b8a0*/  CS2R R82, SRZ ;  /* 0x0000000000527805 */ /* 0x000fe4000001ff00 */
[----:B------:R-:W-:Y:S01]  /*b8b0*/  CS2R R84, SRZ ;  /* 0x0000000000547805 */ /* 0x000fe2000001ff00 */
[----:B------:R-:W-:Y:S01]  /*b8c0*/  IMAD.MOV.U32 R49, RZ, RZ, RZ ;  /* 0x000000ffff317224 */ /* 0x000fe200078e00ff */
[----:B------:R-:W-:-:S02]  /*b8d0*/  CS2R R50, SRZ ;  /* 0x0000000000327805 */ /* 0x000fc4000001ff00 */
        /* <DEDUP_REMOVED lines=9> */
.L_x_69:
        /* <DEDUP_REMOVED lines=102> */
[----:B0-----:R-:W-:-:S05]  /*bfd0*/  IMAD.WIDE.U32 R72, R74, UR18, R52 ;  /* 0x000000124a487c25 */ /* 0x001fca000f8e0034 */
[----:B------:R-:W-:Y:S01]  /*bfe0*/  IADD3 R52, P0, PT, R78, R73, RZ ;  /* 0x000000494e347210 */ /* 0x000fe20007f1e0ff */
[----:B------:R-:W-:-:S04]  /*bff0*/  IMAD.MOV.U32 R78, RZ, RZ, R72 ;  /* 0x000000ffff4e7224 */ /* 0x000fc800078e0048 */
[----:B------:R-:W-:Y:S02]  /*c000*/  IMAD.X R53, RZ, RZ, RZ, P0 ;  /* 0x000000ffff357224 */ /* 0x000fe400000e06ff */
[----:B------:R-:W-:-:S04]  /*c010*/  IMAD.WIDE.U32 R74, R74, R105, R52 ;  /* 0x000000694a4a7225 */ /* 0x000fc800078e0034 */
        /* <DEDUP_REMOVED lines=13> */
[----:B------:R-:W-:-:S07]  /*c0f0*/  IMAD.MOV.U32 R56, RZ, RZ, 0xb ;  /* 0x0000000bff387424 */ /* 0x000fce00078e00ff */
.L_x_73:
        /* <DEDUP_REMOVED lines=34> */
.L_x_71:
[----:B------:R-:W0:Y:S01]  /*c320*/  LDC.64 R54, c[0x3][RZ] ;  /* 0x00c00000ff367b82 */ /* 0x000e220000000a00 */
[----:B------:R-:W-:-:S07]  /*c330*/  IMAD.MOV.U32 R75, RZ, RZ, -0x1 ;  /* 0xffffffffff4b7424 */ /* 0x000fce00078e00ff */
[----:B------:R-:W1:Y:S08]  /*c340*/  LDC.64 R56, c[0x3][0x8] ;  /* 0x00c00200ff387b82 */ /* 0x000e700000000a00 */
[----:B------:R-:W2:Y:S01]  /*c350*/  LDC.64 R60, c[0x3][0x18] ;  /* 0x00c00600ff3c7b82 */ /* 0x000ea20000000a00 */
[----:B0-----:R-:W-:-:S07]  /*c360*/  IADD3 R73, P0, PT, R120, -R54, RZ ;  /* 0x8000003678497210 */ /* 0x001fce0007f1e0ff */
[----:B------:R-:W0:Y:S01]  /*c370*/  LDC.64 R62, c[0x3][0x20] ;  /* 0x00c00800ff3e7b82 */ /* 0x000e220000000a00 */
[----:B------:R-:W-:-:S04]  /*c380*/  IADD3.X R58, PT, PT, R91, -0x1, RZ, P0, !PT ;  /* 0xffffffff5b3a7810 */ /* 0x000fc800007fe4ff */
[----:B------:R-:W-:-:S04]  /*c390*/  SHF.R.U32.HI R58, RZ, 0x1f, R58 ;  /* 0x0000001fff3a7819 */ /* 0x000fc8000001163a */
[----:B------:R-:W-:Y:S02]  /*c3a0*/  IADD3 R71, P0, P1, R119, -R58, -R55 ;  /* 0x8000003a77477210 */ /* 0x000fe4000791e837 */
[----:B------:R-:W3:Y:S02]  /*c3b0*/  LDC.64 R58, c[0x3][0x10] ;  /* 0x00c00400ff3a7b82 */ /* 0x000ee40000000a00 */
        /* <DEDUP_REMOVED lines=18> */
[----:B------:R-:W-:Y:S02]  /*c4e0*/  IADD3.X R70, PT, PT, R51, -0x1, R75, P0, P1 ;  /* 0xffffffff33467810 */ /* 0x000fe400007e244b */
[----:B------:R-:W1:Y:S02]  /*c4f0*/  LDC.64 R50, c[0x3][0x28] ;  /* 0x00c00a00ff327b82 */ /* 0x000e640000000a00 */
[----:B------:R-:W-:-:S04]  /*c500*/  SHF.R.U32.HI R70, RZ, 0x1f, R70 ;  /* 0x0000001fff467819 */ /* 0x000fc80000011646 */
[----:B0-----:R-:W-:-:S04]  /*c510*/  IADD3 R70, P0, P1, R53, -R70, -R62 ;  /* 0x8000004635467210 */ /* 0x001fc8000791e83e */
[----:B------:R-:W-:-:S04]  /*c520*/  IADD3.X R72, PT, PT, R76, -0x1, R75, P0, P1 ;  /* 0xffffffff4c487810 */ /* 0x000fc800007e244b */
[----:B------:R-:W-:-:S04]  /*c530*/  SHF.R.U32.HI R72, RZ, 0x1f, R72 ;  /* 0x0000001fff487819 */ /* 0x000fc80000011648 */
[----:B------:R-:W-:-:S04]  /*c540*/  IADD3 R72, P0, P1, R78, -R72, -R63 ;  /* 0x800000484e487210 */ /* 0x000fc8000791e83f */
[----:B------:R-:W-:-:S04]  /*c550*/  IADD3.X R74, PT, PT, R77, -0x1, R75, P0, P1 ;  /* 0xffffffff4d4a7810 */ /* 0x000fc800007e244b */
[----:B------:R-:W-:-:S04]  /*c560*/  SHF.R.U32.HI R74, RZ, 0x1f, R74 ;  /* 0x0000001fff4a7819 */ /* 0x000fc8000001164a */
[----:B-1----:R-:W-:-:S04]  /*c570*/  IADD3 R74, P0, P1, R79, -R74, -R50 ;  /* 0x8000004a4f4a7210 */ /* 0x002fc8000791e832 */
        /* <DEDUP_REMOVED lines=31> */
.L_x_72:
[----:B------:R-:W-:Y:S05]  /*c770*/  BSYNC.RECONVERGENT B1 ;  /* 0x0000000000017941 */ /* 0x000fea0003800200 */
.L_x_70:
[----:B------:R-:W-:Y:S01]  /*c780*/  IADD3 R0, P0, PT, R73, -R0, RZ ;  /* 0x8000000049007210 */ /* 0x000fe20007f1e0ff */
[----:B------:R-:W-:Y:S01]  /*c790*/  IMAD.MOV.U32 R51, RZ, RZ, -0x1 ;  /* 0xffffffffff337424 */ /* 0x000fe200078e00ff */
[----:B------:R-:W-:Y:S01]  /*c7a0*/  BSSY.RECONVERGENT B1, `(.L_x_74) ;  /* 0x0000045000017945 */ /* 0x000fe20003800200 */
[----:B------:R-:W-:Y:S01]  /*c7b0*/  IMAD.MOV.U32 R96, RZ, RZ, RZ ;  /* 0x000000ffff607224 */ /* 0x000fe200078e00ff */
[----:B------:R-:W-:Y:S01]  /*c7c0*/  CS2R R76, SRZ ;  /* 0x00000000004c7805 */ /* 0x000fe2000001ff00 */
[----:B------:R-:W-:Y:S02]  /*c7d0*/  IMAD.X R49, RZ, RZ, -0x1, P0 ;  /* 0xffffffffff317424 */ /* 0x000fe400000e06ff */
[----:B------:R-:W-:Y:S02]  /*c7e0*/  IMAD.MOV.U32 R87, RZ, RZ, RZ ;  /* 0x000000ffff577224 */ /* 0x000fe400078e00ff */
[----:B------:R-:W-:Y:S01]  /*c7f0*/  IMAD.MOV.U32 R89, RZ, RZ, RZ ;  /* 0x000000ffff597224 */ /* 0x000fe200078e00ff */
        /* <DEDUP_REMOVED lines=32> */
[----:B------:R-:W-:Y:S02]  /*ca00*/  IADD3.X R49, PT, PT, RZ, -0x1, R51, P0, P1 ;  /* 0xffffffffff317810 */ /* 0x000fe400007e2433 */
[----:B------:R-:W-:-:S04]  /*ca10*/  ISETP.GT.U32.AND P0, PT, R6, -0x1, PT ;  /* 0xffffffff0600780c */ /* 0x000fc80003f04070 */
        /* <DEDUP_REMOVED lines=29> */
.L_x_75:
[----:B------:R-:W-:Y:S05]  /*cbf0*/  BSYNC.RECONVERGENT B1 ;  /* 0x0000000000017941 */ /* 0x000fea0003800200 */
.L_x_74:
        /* <DEDUP_REMOVED lines=8> */
[----:B------:R-:W-:Y:S02]  /*cc80*/  CS2R R90, SRZ ;  /* 0x00000000005a7805 */ /* 0x000fe4000001ff00 */
        /* <DEDUP_REMOVED lines=9> */
.L_x_76:
        /* <DEDUP_REMOVED lines=32> */
[----:B0-----:R-:W-:Y:S02]  /*cf20*/  IMAD R89, R50, UR8, RZ ;  /* 0x0000000832597c24 */ /* 0x001fe4000f8e02ff */
[----:B------:R-:W-:Y:S02]  /*cf30*/  IMAD.MOV.U32 R51, RZ, RZ, RZ ;  /* 0x000000ffff337224 */ /* 0x000fe400078e00ff */
        /* <DEDUP_REMOVED lines=8> */
[----:B------:R-:W-:-:S04]  /*cfc0*/  IMAD.WIDE.U32 R70, R89, UR13, R70 ;  /* 0x0000000d59467c25 */ /* 0x000fc8000f8e0046 */
[----:B------:R-:W-:Y:S01]  /*cfd0*/  IMAD.MOV.U32 R96, RZ, RZ, R70 ;  /* 0x000000ffff607224 */ /* 0x000fe200078e0046 */
[----:B------:R-:W-:Y:S02]  /*cfe0*/  IADD3 R72, P1, PT, R58, R71, RZ ;  /* 0x000000473a487210 */ /* 0x000fe40007f3e0ff */
[----:B------:R-:W-:-:S03]  /*cff0*/  IADD3 R58, P0, PT, R59, R94, RZ ;  /* 0x0000005e3b3a7210 */ /* 0x000fc60007f1e0ff */
[----:B------:R-:W-:Y:S02]  /*d000*/  IMAD.X R73, RZ, RZ, RZ, P1 ;  /* 0x000000ffff497224 */ /* 0x000fe400008e06ff */
[----:B------:R-:W-:Y:S02]  /*d010*/  IMAD.X R59, RZ, RZ, R79, P0 ;  /* 0x000000ffff3b7224 */ /* 0x000fe400000e064f */
[----:B------:R-:W-:-:S04]  /*d020*/  IMAD.WIDE.U32 R72, R89, UR14, R72 ;  /* 0x0000000e59487c25 */ /* 0x000fc8000f8e0048 */
[----:B------:R-:W-:-:S04]  /*d030*/  IMAD.WIDE.U32 R58, R31, R75, R58 ;  /* 0x0000004b1f3a7225 */ /* 0x000fc800078e003a */
        /* <DEDUP_REMOVED lines=43> */
[----:B---3--:R-:W-:-:S04]  /*d2f0*/  IMAD.WIDE.U32 R62, R89, UR20, R62 ;  /* 0x00000014593e7c25 */ /* 0x008fc8000f8e003e */
        /* <DEDUP_REMOVED lines=17> */
[----:B------:R-:W-:-:S05]  /*d410*/  IADD3 R74, P0, PT, R52, R67, RZ ;  /* 0x00000043344a7210 */ /* 0x000fca0007f1e0ff */
[----:B------:R-:W-:Y:S02]  /*d420*/  IMAD.X R75, RZ, RZ, RZ, P0 ;  /* 0x000000ffff4b7224 */ /* 0x000fe400000e06ff */
[----:B------:R-:W-:-:S04]  /*d430*/  IMAD.WIDE.U32 R74, R89, UR23, R74 ;  /* 0x00000017594a7c25 */ /* 0x000fc8000f8e004a */
        /* <DEDUP_REMOVED lines=8> */
[----:B------:R-:W-:-:S07]  /*d4c0*/  IMAD.MOV.U32 R23, RZ, RZ, 0xb ;  /* 0x0000000bff177424 */ /* 0x000fce00078e00ff */
.L_x_80:
        /* <DEDUP_REMOVED lines=34> */
.L_x_78:
        /* <DEDUP_REMOVED lines=69> */
.L_x_79:
[----:B------:R-:W-:Y:S05]  /*db40*/  BSYNC.RECONVERGENT B1 ;  /* 0x0000000000017941 */ /* 0x000fea0003800200 */
.L_x_77:
[C---:B------:R-:W-:Y:S01]  /*db50*/  SHF.L.U64.HI R25, R72.reuse, 0x1, R51 ;  /* 0x0000000148197819 */ /* 0x040fe20000010233 */
[----:B------:R-:W-:Y:S01]  /*db60*/  IMAD.SHL.U32 R26, R72, 0x2, RZ ;  /* 0x00000002481a7824 */ /* 0x000fe200078e00ff */
[----:B------:R-:W-:Y:S01]  /*db70*/  SHF.R.U32.HI R23, RZ, 0x1f, R47 ;  /* 0x0000001fff177819 */ /* 0x000fe2000001162f */
[----:B------:R-:W-:Y:S01]  /*db80*/  IMAD.SHL.U32 R24, R68, 0x2, RZ ;  /* 0x0000000244187824 */ /* 0x000fe200078e00ff */
[----:B------:R-:W-:Y:S01]  /*db90*/  LOP3.LUT R25, R25, 0x1, RZ, 0xc0, !PT ;  /* 0x0000000119197812 */ /* 0x000fe200078ec0ff */
[----:B------:R-:W0:Y:S01]  /*dba0*/  LDC R51, c[0x3][0x2c] ;  /* 0x00c00b00ff337b82 */ /* 0x000e220000000800 */
[----:B------:R-:W-:Y:S01]  /*dbb0*/  LOP3.LUT R33, R23, 0xfffffffe, R26, 0xf8, !PT ;  /* 0xfffffffe17217812 */ /* 0x000fe200078ef81a */
[----:B------:R-:W-:Y:S01]  /*dbc0*/  IMAD.SHL.U32 R23, R60, 0x2, RZ ;  /* 0x000000023c177824 */ /* 0x000fe200078e00ff */
[C---:B------:R-:W-:Y:S01]  /*dbd0*/  SHF.L.U64.HI R27, R54.reuse, 0x1, R49 ;  /* 0x00000001361b7819 */ /* 0x040fe20000010231 */
[----:B------:R-:W-:Y:S01]  /*dbe0*/  IMAD.SHL.U32 R54, R54, 0x2, RZ ;  /* 0x0000000236367824 */ /* 0x000fe200078e00ff */
[C---:B------:R-:W-:Y:S01]  /*dbf0*/  SHF.L.U64.HI R26, R56.reuse, 0x1, R93 ;  /* 0x00000001381a7819 */ /* 0x040fe2000001025d */
[----:B------:R-:W-:Y:S01]  /*dc00*/  IMAD.SHL.U32 R56, R56, 0x2, RZ ;  /* 0x0000000238387824 */ /* 0x000fe200078e00ff */
[----:B------:R-:W-:Y:S01]  /*dc10*/  LOP3.LUT R28, R25, 0xfffffffe, R24, 0xf8, !PT ;  /* 0xfffffffe191c7812 */ /* 0x000fe200078ef818 */
[C---:B------:R-:W-:Y:S01]  /*dc20*/  IMAD.SHL.U32 R25, R58.reuse, 0x2, RZ ;  /* 0x000000023a197824 */ /* 0x040fe200078e00ff */
[----:B------:R-:W-:Y:S01]  /*dc30*/  SHF.L.U64.HI R24, R58, 0x1, R59 ;  /* 0x000000013a187819 */ /* 0x000fe2000001023b */
[----:B------:R-:W-:Y:S01]  /*dc40*/  BSSY.RECONVERGENT B1, `(.L_x_81) ;  /* 0x0000075000017945 */ /* 0x000fe20003800200 */
[----:B------:R-:W-:Y:S01]  /*dc50*/  LOP3.LUT R27, R27, 0x1, RZ, 0xc0, !PT ;  /* 0x000000011b1b7812 */ /* 0x000fe200078ec0ff */
[----:B------:R-:W-:Y:S01]  /*dc60*/  IMAD.SHL.U32 R47, R47, 0x2, RZ ;  /* 0x000000022f2f7824 */ /* 0x000fe200078e00ff */
[----:B------:R-:W-:Y:S01]  /*dc70*/  LOP3.LUT R26, R26, 0x1, RZ, 0xc0, !PT ;  /* 0x000000011a1a7812 */ /* 0x000fe200078ec0ff */
[----:B------:R-:W-:Y:S01]  /*dc80*/  IMAD.MOV.U32 R48, RZ, RZ, R33 ;  /* 0x000000ffff307224 */ /* 0x000fe200078e0021 */
[----:B------:R-:W-:Y:S01]  /*dc90*/  LOP3.LUT R24, R24, 0x1, RZ, 0xc0, !PT ;  /* 0x0000000118187812 */ /* 0x000fe200078ec0ff */
[----:B------:R-:W-:Y:S01]  /*dca0*/  IMAD.MOV.U32 R45, RZ, RZ, R28 ;  /* 0x000000ffff2d7224 */ /* 0x000fe200078e001c */
[----:B------:R-:W-:-:S02]  /*dcb0*/  LOP3.LUT R56, R27, 0xfffffffe, R56, 0xf8, !PT ;  /* 0xfffffffe1b387812 */ /* 0x000fc400078ef838 */
[----:B------:R-:W-:Y:S02]  /*dcc0*/  LOP3.LUT R49, R26, 0xfffffffe, R25, 0xf8, !PT ;  /* 0xfffffffe1a317812 */ /* 0x000fe400078ef819 */
[C---:B------:R-:W-:Y:S01]  /*dcd0*/  SHF.L.U64.HI R27, R62.reuse, 0x1, R103 ;  /* 0x000000013e1b7819 */ /* 0x040fe20000010267 */
[----:B------:R-:W-:Y:S01]  /*dce0*/  IMAD.SHL.U32 R62, R62, 0x2, RZ ;  /* 0x000000023e3e7824 */ /* 0x000fe200078e00ff */
[C---:B------:R-:W-:Y:S01]  /*dcf0*/  SHF.L.U64.HI R25, R64.reuse, 0x1, R65 ;  /* 0x0000000140197819 */ /* 0x040fe20000010241 */
[----:B------:R-:W-:Y:S01]  /*dd00*/  IMAD.SHL.U32 R64, R64, 0x2, RZ ;  /* 0x0000000240407824 */ /* 0x000fe200078e00ff */
[----:B------:R-:W-:Y:S01]  /*dd10*/  LOP3.LUT R26, R24, 0xfffffffe, R23, 0xf8, !PT ;  /* 0xfffffffe181a7812 */ /* 0x000fe200078ef817 */
[----:B------:R-:W-:Y:S01]  /*dd20*/  IMAD.MOV.U32 R43, RZ, RZ, R56 ;  /* 0x000000ffff2b7224 */ /* 0x000fe200078e0038 */
[C---:B------:R-:W-:Y:S01]  /*dd30*/  SHF.L.U64.HI R23, R66.reuse, 0x1, R67 ;  /* 0x0000000142177819 */ /* 0x040fe20000010243 */
[----:B------:R-:W-:Y:S01]  /*dd40*/  IMAD.SHL.U32 R66, R66, 0x2, RZ ;  /* 0x0000000242427824 */ /* 0x000fe200078e00ff */
[----:B------:R-:W-:Y:S01]  /*dd50*/  LOP3.LUT R27, R27, 0x1, RZ, 0xc0, !PT ;  /* 0x000000011b1b7812 */ /* 0x000fe200078ec0ff */
[----:B------:R-:W-:Y:S01]  /*dd60*/  IMAD.MOV.U32 R44, RZ, RZ, R49 ;  /* 0x000000ffff2c7224 */ /* 0x000fe200078e0031 */
[C---:B------:R-:W-:Y:S01]  /*dd70*/  SHF.L.U64.HI R24, R74.reuse, 0x1, R75 ;  /* 0x000000014a187819 */ /* 0x040fe2000001024b */
[----:B------:R-:W-:Y:S01]  /*dd80*/  IMAD.SHL.U32 R74, R74, 0x2, RZ ;  /* 0x000000024a4a7824 */ /* 0x000fe200078e00ff */
[----:B------:R-:W-:Y:S01]  /*dd90*/  LOP3.LUT R25, R25, 0x1, RZ, 0xc0, !PT ;  /* 0x0000000119197812 */ /* 0x000fe200078ec0ff */
[----:B------:R-:W-:Y:S01]  /*dda0*/  IMAD.MOV.U32 R41, RZ, RZ, R26 ;  /* 0x000000ffff297224 */ /* 0x000fe200078e001a */
[----:B------:R-:W-:-:S02]  /*ddb0*/  LOP3.LUT R64, R27, 0xfffffffe, R64, 0xf8, !PT ;  /* 0xfffffffe1b407812 */ /* 0x000fc400078ef840 */
[----:B------:R-:W-:Y:S02]  /*ddc0*/  LOP3.LUT R24, R24, 0x1, RZ, 0xc0, !PT ;  /* 0x0000000118187812 */ /* 0x000fe400078ec0ff */
[----:B------:R-:W-:Y:S01]  /*ddd0*/  LOP3.LUT R27, R25, 0xfffffffe, R66, 0xf8, !PT ;  /* 0xfffffffe191b7812 */ /* 0x000fe200078ef842 */
[----:B------:R-:W-:Y:S01]  /*dde0*/  IMAD.MOV.U32 R25, RZ, RZ, RZ ;  /* 0x000000ffff197224 */ /* 0x000fe200078e00ff */
[----:B------:R-:W-:Y:S01]  /*ddf0*/  SHF.L.U64.HI R31, R68, 0x1, R50 ;  /* 0x00000001441f7819 */ /* 0x000fe20000010232 */
[----:B------:R-:W-:Y:S01]  /*de00*/  IMAD.MOV.U32 R39, RZ, RZ, R64 ;  /* 0x000000ffff277224 */ /* 0x000fe200078e0040 */
[----:B------:R-:W-:Y:S01]  /*de10*/  SHF.L.U64.HI R29, R60, 0x1, R61 ;  /* 0x000000013c1d7819 */ /* 0x000fe2000001023d */
[----:B------:R-:W-:Y:S01]  /*de20*/  IMAD.WIDE.U32 R24, R52, 0x2, R24 ;  /* 0x0000000234187825 */ /* 0x000fe200078e0018 */
[----:B------:R-:W-:Y:S02]  /*de30*/  LOP3.LUT R31, R31, 0x1, RZ, 0xc0, !PT ;  /* 0x000000011f1f7812 */ /* 0x000fe400078ec0ff */
[----:B------:R-:W-:Y:S01]  /*de40*/  LOP3.LUT R29, R29, 0x1, RZ, 0xc0, !PT ;  /* 0x000000011d1d7812 */ /* 0x000fe200078ec0ff */
[----:B------:R-:W-:Y:S01]  /*de50*/  IMAD.MOV.U32 R40, RZ, RZ, R27 ;  /* 0x000000ffff287224 */ /* 0x000fe200078e001b */
[----:B0-----:R-:W-:Y:S01]  /*de60*/  ISETP.LT.U32.AND P1, PT, R24, R51, PT ;  /* 0x000000331800720c */ /* 0x001fe20003f21070 */
[----:B------:R-:W-:Y:S01]  /*de70*/  IMAD.MOV.U32 R38, RZ, RZ, R24 ;  /* 0x000000ffff267224 */ /* 0x000fe200078e0018 */
[----:B------:R-:W-:-:S02]  /*de80*/  LOP3.LUT R23, R23, 0x1, RZ, 0xc0, !PT ;  /* 0x0000000117177812 */ /* 0x000fc400078ec0ff */
[----:B------:R-:W-:Y:S02]  /*de90*/  LOP3.LUT R31, R31, 0xfffffffe, R54, 0xf8, !PT ;  /* 0xfffffffe1f1f7812 */ /* 0x000fe400078ef836 */
[----:B------:R-:W-:Y:S02]  /*dea0*/  LOP3.LUT R29, R29, 0xfffffffe, R62, 0xf8, !PT ;  /* 0xfffffffe1d1d7812 */ /* 0x000fe400078ef83e */
[----:B------:R-:W-:Y:S01]  /*deb0*/  LOP3.LUT R74, R23, 0xfffffffe, R74, 0xf8, !PT ;  /* 0xfffffffe174a7812 */ /* 0x000fe200078ef84a */
[----:B------:R-:W-:Y:S01]  /*dec0*/  IMAD.MOV.U32 R46, RZ, RZ, R31 ;  /* 0x000000ffff2e7224 */ /* 0x000fe200078e001f */
[----:B------:R-:W-:Y:S01]  /*ded0*/  PLOP3.LUT P0, PT, PT, PT, PT, 0x8, 0x80 ;  /* 0x000000000080781c */ /* 0x000fe20003f0e170 */
[----:B------:R-:W-:Y:S02]  /*dee0*/  IMAD.MOV.U32 R42, RZ, RZ, R29 ;  /* 0x000000ffff2a7224 */ /* 0x000fe400078e001d */
[----:B------:R-:W-:Y:S01]  /*def0*/  IMAD.MOV.U32 R37, RZ, RZ, R74 ;  /* 0x000000ffff257224 */ /* 0x000fe200078e004a */
[----:B------:R-:W-:Y:S09]  /*df00*/  @P1 BRA `(.L_x_82) ;  /* 0x0000000400201947 */ /* 0x000ff20003800000 */
        /* <DEDUP_REMOVED lines=68> */
[----:B0-----:R-:W-:-:S13]  /*e350*/  ISETP.LT.U32.AND P2, PT, R48, UR4, PT ;  /* 0x0000000430007c0c */ /* 0x001fda000bf41070 */
[----:B------:R-:W0:Y:S02]  /*e360*/  @!P2 LDC R30, c[0x3][RZ] ;  /* 0x00c00000ff1eab82 */ /* 0x000e240000000800 */
[----:B0-----:R-:W-:-:S04]  /*e370*/  @!P2 ISETP.GE.U32.AND P1, PT, R47, R30, PT ;  /* 0x0000001e2f00a20c */ /* 0x001fc80003f26070 */
[----:B------:R-:W-:-:S13]  /*e380*/  @!P2 ISETP.GT.U32.OR P0, PT, R48, UR4, P1 ;  /* 0x000000043000ac0c */ /* 0x000fda0008f04470 */
.L_x_82:
[----:B------:R-:W-:Y:S05]  /*e390*/  BSYNC.RECONVERGENT B1 ;  /* 0x0000000000017941 */ /* 0x000fea0003800200 */
.L_x_81:
[----:B------:R-:W-:Y:S01]  /*e3a0*/  ISETP.LT.U32.AND P1, PT, R24, RZ, PT ;  /* 0x000000ff1800720c */ /* 0x000fe20003f21070 */
[----:B------:R-:W-:Y:S03]  /*e3b0*/  BSSY.RECONVERGENT B1, `(.L_x_83) ;  /* 0x000002a000017945 */ /* 0x000fe60003800200 */
[----:B------:R-:W-:-:S13]  /*e3c0*/  ISETP.LT.U32.AND.EX P1, PT, R25, 0x1, PT, P1 ;  /* 0x000000011900780c */ /* 0x000fda0003f21110 */
[----:B------:R-:W-:Y:S05]  /*e3d0*/  @!P0 BRA P1, `(.L_x_84) ;  /* 0x00000000009c8947 */ /* 0x000fea0000800000 */
        /* <DEDUP_REMOVED lines=39> */
.L_x_84:
[----:B------:R-:W-:Y:S05]  /*e650*/  BSYNC.RECONVERGENT B1 ;  /* 0x0000000000017941 */ /* 0x000fea0003800200 */
.L_x_83:
[----:B------:R-:W-:Y:S02]  /*e660*/  IMAD.MOV.U32 R49, RZ, RZ, R18 ;  /* 0x000000ffff317224 */ /* 0x000fe400078e0012 */
[----:B------:R-:W-:Y:S02]  /*e670*/  IMAD.MOV.U32 R50, RZ, RZ, R17 ;  /* 0x000000ffff327224 */ /* 0x000fe400078e0011 */
        /* <DEDUP_REMOVED lines=15> */
[----:B------:R-:W-:-:S07]  /*e770*/  IMAD.MOV.U32 R23, RZ, RZ, R6 ;  /* 0x000000ffff177224 */ /* 0x000fce00078e0006 */
.L_x_2:
[----:B------:R-:W-:Y:S05]  /*e780*/  BSYNC.RECONVERGENT B0 ;  /* 0x0000000000007941 */ /* 0x000fea0003800200 */
.L_x_1:
[----:B------:R-:W-:Y:S05]  /*e790*/  WARPSYNC.ALL ;  /* 0x0000000000007948 */ /* 0x000fea0003800000 */
[----:B------:R-:W0:Y:S01]  /*e7a0*/  S2R R0, SR_TID.X ;  /* 0x0000000000007919 */ /* 0x000e220000002100 */
[----:B------:R-:W0:Y:S08]  /*e7b0*/  S2UR UR4, SR_CTAID.X ;  /* 0x00000000000479c3 */ /* 0x000e300000002500 */
[----:B------:R-:W0:Y:S08]  /*e7c0*/  LDC R5, c[0x0][0x360] ;  /* 0x0000d800ff057b82 */ /* 0x000e300000000800 */
[----:B------:R-:W1:Y:S01]  /*e7d0*/  LDC.64 R2, c[0x0][0x380] ;  /* 0x0000e000ff027b82 */ /* 0x000e620000000a00 */
[----:B0-----:R-:W-:-:S04]  /*e7e0*/  IMAD R5, R5, UR4, R0 ;  /* 0x0000000405057c24 */ /* 0x001fc8000f8e0200 */
[----:B-1----:R-:W-:-:S05]  /*e7f0*/  IMAD.WIDE.U32 R2, R5, 0x90, R2 ;  /* 0x0000009005027825 */ /* 0x002fca00078e0002 */
[----:B-----5:R-:W-:Y:S04]  /*e800*/  STG.E desc[UR6][R2.64], R36 ;  /* 0x0000002402007986 */ /* 0x020fe8000c101906 */
[----:B------:R-:W-:Y:S04]  /*e810*/  STG.E desc[UR6][R2.64+0x4], R22 ;  /* 0x0000041602007986 */ /* 0x000fe8000c101906 */
        /* <DEDUP_REMOVED lines=33> */
[----:B------:R-:W-:Y:S01]  /*ea30*/  STG.E desc[UR6][R2.64+0x8c], R38 ;  /* 0x00008c2602007986 */ /* 0x000fe2000c101906 */
[----:B------:R-:W-:Y:S05]  /*ea40*/  EXIT ;  /* 0x000000000000794d */ /* 0x000fea0003800000 */
.L_x_85:
        /* <DEDUP_REMOVED lines=11> */
.L_x_87:


//--------------------- .nv.shared.reserved.0     --------------------------
	.section	.nv.shared.reserved.0,"aw",@nobits
	.weak		__nv_reservedSMEM_offset_0_alias
	.size		__nv_reservedSMEM_offset_0_alias, 0, 64
	.other		__nv_reservedSMEM_offset_0_alias,@"STO_CUDA_RESERVED_SHARED STV_DEFAULT"
__nv_reservedSMEM_offset_0_alias:
	.zero		0
	.zero		64


//--------------------- .nv.constant0._ZN3lux4cuda7kernels12g1_batch_addEPNS1_12G1ProjectiveEPKNS1_8G1AffineEj --------------------------
	.section	.nv.constant0._ZN3lux4cuda7kernels12g1_batch_addEPNS1_12G1ProjectiveEPKNS1_8G1AffineEj,"a",@progbits
	.sectionflags	@""
	.align	4
.nv.constant0._ZN3lux4cuda7kernels12g1_batch_addEPNS1_12G1ProjectiveEPKNS1_8G1AffineEj:
	.zero		916


//--------------------- .nv.constant0._ZN3lux4cuda7kernels15g1_batch_doubleEPNS1_12G1ProjectiveEj --------------------------
	.section	.nv.constant0._ZN3lux4cuda7kernels15g1_batch_doubleEPNS1_12G1ProjectiveEj,"a",@progbits
	.sectionflags	@""
	.align	4
.nv.constant0._ZN3lux4cuda7kernels15g1_batch_doubleEPNS1_12G1ProjectiveEj:
	.zero		908


//--------------------- SYMBOLS --------------------------

	.type		.nv.reservedSmem.offset0,@object
	.size		.nv.reservedSmem.offset0,0x4
